	.target	sm_90a

	.elftype	@"ET_EXEC"


//--------------------- .note.nv.tkinfo           --------------------------
	.section	.note.nv.tkinfo,"",@"SHT_NOTE"
	.sectionflags	@"SHF_NOTE_NV_TKINFO"
	.tkinfo
        /*0018*/ 	.word	0x00000002
        /*0030*/ 	.string	""
        /*0030*/ 	.string	"ptxas"
        /*0030*/ 	.string	"Cuda compilation tools, release 13.0, V13.0.88"
        /*0030*/ 	.string	"Build cuda_13.0.r13.0/compiler.36424714_0"
        /*0030*/ 	.string	"-arch sm_90a -m 64 "



//--------------------- .note.nv.cuinfo           --------------------------
	.section	.note.nv.cuinfo,"",@"SHT_NOTE"
	.sectionflags	@"SHF_NOTE_NV_CUINFO"
        /*0018*/ 	.short	0x0002
        /*001a*/ 	.short	0x005a
        /*001c*/ 	.short	0x0082
	.zero		2


//--------------------- .nv.info                  --------------------------
	.section	.nv.info,"",@"SHT_CUDA_INFO"
	.align	4


	//----- nvinfo : EIATTR_REGCOUNT
	.align		4
        /*0000*/ 	.byte	0x04, 0x2f
        /*0002*/ 	.short	(.L_15 - .L_14)
	.align		4
.L_14:
        /*0004*/ 	.word	index@(_ZN7cutlass13device_kernelINS_4gemm6kernel13GemmUniversalIN4cute5tupleIJiiiiEEENS1_10collective13CollectiveMmaINS1_34MainloopSm90TmaGmmaWarpSpecializedILi3ENS5_IJNS4_1CILi1EEENSA_ILi2EEESB_EEENS1_35KernelTmaWarpSpecializedCooperativeEEENS5_IJNSA_ILi256EEENSA_ILi128EEESH_EEENS_10tfloat32_tENS5_IJlSB_lEEESJ_SK_NS4_8TiledMMAINS4_8MMA_AtomIJNS4_4SM904GMMA30MMA_64x128x8_F32TF32TF32_SS_TNILNSO_7ScaleInE1ELSQ_1EEEEEENS4_6LayoutINS5_IJSC_SB_SB_EEENS5_IJSB_NSA_ILi0EEESV_EEEEENS5_IJNS4_10UnderscoreESY_SY_EEEEENS4_23SM90_TMA_LOAD_MULTICASTENS4_14ComposedLayoutINS4_7SwizzleILi3ELi4ELi3EEENS4_18smem_ptr_flag_bitsILi32EEENST_INS5_IJNSA_ILi8EEENSA_ILi32EEEEEENS5_IJS18_SB_EEEEEEEvNS4_8identityENS4_13SM90_TMA_LOADES1C_vS1D_EENS_8epilogue10collective6detail29Sm90TmaWarpSpecializedAdapterINS1H_15DefaultEpilogueISJ_SK_SK_NS1G_6thread17LinearCombinationISJ_Li1EffLNS1L_9ScaleType4KindE0ELNS_15FloatRoundStyleE2ESJ_EENS1_15EpilogueDefaultEEEEEvvEEEEvNT_6ParamsE)
        /*0008*/ 	.word	0x000000a8


	//----- nvinfo : EIATTR_FRAME_SIZE
	.align		4
.L_15:
        /*000c*/ 	.byte	0x04, 0x11
        /*000e*/ 	.short	(.L_17 - .L_16)
	.align		4
.L_16:
        /*0010*/ 	.word	index@(_ZN7cutlass13device_kernelINS_4gemm6kernel13GemmUniversalIN4cute5tupleIJiiiiEEENS1_10collective13CollectiveMmaINS1_34MainloopSm90TmaGmmaWarpSpecializedILi3ENS5_IJNS4_1CILi1EEENSA_ILi2EEESB_EEENS1_35KernelTmaWarpSpecializedCooperativeEEENS5_IJNSA_ILi256EEENSA_ILi128EEESH_EEENS_10tfloat32_tENS5_IJlSB_lEEESJ_SK_NS4_8TiledMMAINS4_8MMA_AtomIJNS4_4SM904GMMA30MMA_64x128x8_F32TF32TF32_SS_TNILNSO_7ScaleInE1ELSQ_1EEEEEENS4_6LayoutINS5_IJSC_SB_SB_EEENS5_IJSB_NSA_ILi0EEESV_EEEEENS5_IJNS4_10UnderscoreESY_SY_EEEEENS4_23SM90_TMA_LOAD_MULTICASTENS4_14ComposedLayoutINS4_7SwizzleILi3ELi4ELi3EEENS4_18smem_ptr_flag_bitsILi32EEENST_INS5_IJNSA_ILi8EEENSA_ILi32EEEEEENS5_IJS18_SB_EEEEEEEvNS4_8identityENS4_13SM90_TMA_LOADES1C_vS1D_EENS_8epilogue10collective6detail29Sm90TmaWarpSpecializedAdapterINS1H_15DefaultEpilogueISJ_SK_SK_NS1G_6thread17LinearCombinationISJ_Li1EffLNS1L_9ScaleType4KindE0ELNS_15FloatRoundStyleE2ESJ_EENS1_15EpilogueDefaultEEEEEvvEEEEvNT_6ParamsE)
        /*0014*/ 	.word	0x00000000


	//----- nvinfo : EIATTR_MIN_STACK_SIZE
	.align		4
.L_17:
        /*0018*/ 	.byte	0x04, 0x12
        /*001a*/ 	.short	(.L_19 - .L_18)
	.align		4
.L_18:
        /*001c*/ 	.word	index@(_ZN7cutlass13device_kernelINS_4gemm6kernel13GemmUniversalIN4cute5tupleIJiiiiEEENS1_10collective13CollectiveMmaINS1_34MainloopSm90TmaGmmaWarpSpecializedILi3ENS5_IJNS4_1CILi1EEENSA_ILi2EEESB_EEENS1_35KernelTmaWarpSpecializedCooperativeEEENS5_IJNSA_ILi256EEENSA_ILi128EEESH_EEENS_10tfloat32_tENS5_IJlSB_lEEESJ_SK_NS4_8TiledMMAINS4_8MMA_AtomIJNS4_4SM904GMMA30MMA_64x128x8_F32TF32TF32_SS_TNILNSO_7ScaleInE1ELSQ_1EEEEEENS4_6LayoutINS5_IJSC_SB_SB_EEENS5_IJSB_NSA_ILi0EEESV_EEEEENS5_IJNS4_10UnderscoreESY_SY_EEEEENS4_23SM90_TMA_LOAD_MULTICASTENS4_14ComposedLayoutINS4_7SwizzleILi3ELi4ELi3EEENS4_18smem_ptr_flag_bitsILi32EEENST_INS5_IJNSA_ILi8EEENSA_ILi32EEEEEENS5_IJS18_SB_EEEEEEEvNS4_8identityENS4_13SM90_TMA_LOADES1C_vS1D_EENS_8epilogue10collective6detail29Sm90TmaWarpSpecializedAdapterINS1H_15DefaultEpilogueISJ_SK_SK_NS1G_6thread17LinearCombinationISJ_Li1EffLNS1L_9ScaleType4KindE0ELNS_15FloatRoundStyleE2ESJ_EENS1_15EpilogueDefaultEEEEEvvEEEEvNT_6ParamsE)
        /*0020*/ 	.word	0x00000000
.L_19:


//--------------------- .nv.compat                --------------------------
	.section	.nv.compat,"",@"SHT_CUDA_COMPAT_INFO"
	.align	4
        /*0000*/ 	.byte	0x02, 0x09, 0x01, 0x00, 0x02, 0x02, 0x04, 0x00, 0x02, 0x05, 0x05, 0x00, 0x03, 0x07, 0x01, 0x01
        /*0010*/ 	.byte	0x02, 0x03, 0x01, 0x00, 0x02, 0x06, 0x01, 0x00, 0x04, 0x0b, 0x08, 0x00, 0x00, 0x00, 0x00, 0x00
        /*0020*/ 	.byte	0x00, 0x00, 0x00, 0x00


//--------------------- .nv.info._ZN7cutlass13device_kernelINS_4gemm6kernel13GemmUniversalIN4cute5tupleIJiiiiEEENS1_10collective13CollectiveMmaINS1_34MainloopSm90TmaGmmaWarpSpecializedILi3ENS5_IJNS4_1CILi1EEENSA_ILi2EEESB_EEENS1_35KernelTmaWarpSpecializedCooperativeEEENS5_IJNSA_ILi256EEENSA_ILi128EEESH_EEENS_10tfloat32_tENS5_IJlSB_lEEESJ_SK_NS4_8TiledMMAINS4_8MMA_AtomIJNS4_4SM904GMMA30MMA_64x128x8_F32TF32TF32_SS_TNILNSO_7ScaleInE1ELSQ_1EEEEEENS4_6LayoutINS5_IJSC_SB_SB_EEENS5_IJSB_NSA_ILi0EEESV_EEEEENS5_IJNS4_10UnderscoreESY_SY_EEEEENS4_23SM90_TMA_LOAD_MULTICASTENS4_14ComposedLayoutINS4_7SwizzleILi3ELi4ELi3EEENS4_18smem_ptr_flag_bitsILi32EEENST_INS5_IJNSA_ILi8EEENSA_ILi32EEEEEENS5_IJS18_SB_EEEEEEEvNS4_8identityENS4_13SM90_TMA_LOADES1C_vS1D_EENS_8epilogue10collective6detail29Sm90TmaWarpSpecializedAdapterINS1H_15DefaultEpilogueISJ_SK_SK_NS1G_6thread17LinearCombinationISJ_Li1EffLNS1L_9ScaleType4KindE0ELNS_15FloatRoundStyleE2ESJ_EENS1_15EpilogueDefaultEEEEEvvEEEEvNT_6ParamsE --------------------------
	.section	.nv.info._ZN7cutlass13device_kernelINS_4gemm6kernel13GemmUniversalIN4cute5tupleIJiiiiEEENS1_10collective13CollectiveMmaINS1_34MainloopSm90TmaGmmaWarpSpecializedILi3ENS5_IJNS4_1CILi1EEENSA_ILi2EEESB_EEENS1_35KernelTmaWarpSpecializedCooperativeEEENS5_IJNSA_ILi256EEENSA_ILi128EEESH_EEENS_10tfloat32_tENS5_IJlSB_lEEESJ_SK_NS4_8TiledMMAINS4_8MMA_AtomIJNS4_4SM904GMMA30MMA_64x128x8_F32TF32TF32_SS_TNILNSO_7ScaleInE1ELSQ_1EEEEEENS4_6LayoutINS5_IJSC_SB_SB_EEENS5_IJSB_NSA_ILi0EEESV_EEEEENS5_IJNS4_10UnderscoreESY_SY_EEEEENS4_23SM90_TMA_LOAD_MULTICASTENS4_14ComposedLayoutINS4_7SwizzleILi3ELi4ELi3EEENS4_18smem_ptr_flag_bitsILi32EEENST_INS5_IJNSA_ILi8EEENSA_ILi32EEEEEENS5_IJS18_SB_EEEEEEEvNS4_8identityENS4_13SM90_TMA_LOADES1C_vS1D_EENS_8epilogue10collective6detail29Sm90TmaWarpSpecializedAdapterINS1H_15DefaultEpilogueISJ_SK_SK_NS1G_6thread17LinearCombinationISJ_Li1EffLNS1L_9ScaleType4KindE0ELNS_15FloatRoundStyleE2ESJ_EENS1_15EpilogueDefaultEEEEEvvEEEEvNT_6ParamsE,"",@"SHT_CUDA_INFO"
	.sectionflags	@""
	.align	4


	//----- nvinfo : EIATTR_CUDA_API_VERSION
	.align		4
        /*0000*/ 	.byte	0x04, 0x37
        /*0002*/ 	.short	(.L_21 - .L_20)
.L_20:
        /*0004*/ 	.word	0x00000082


	//----- nvinfo : EIATTR_KPARAM_INFO
	.align		4
.L_21:
        /*0008*/ 	.byte	0x04, 0x17
        /*000a*/ 	.short	(.L_23 - .L_22)
.L_22:
        /*000c*/ 	.word	0x00000000
        /*0010*/ 	.short	0x0000
        /*0012*/ 	.short	0x0070
        /*0014*/ 	.byte	0x00, 0xf0, 0x01, 0x10


	//----- nvinfo : EIATTR_SPARSE_MMA_MASK
	.align		4
.L_23:
        /*0018*/ 	.byte	0x03, 0x50
        /*001a*/ 	.short	0x0000


	//----- nvinfo : EIATTR_MAXREG_COUNT
	.align		4
        /*001c*/ 	.byte	0x03, 0x1b
        /*001e*/ 	.short	0x00a8


	//----- nvinfo : EIATTR_NUM_BARRIERS
	.align		4
        /*0020*/ 	.byte	0x02, 0x4c
        /*0022*/ 	.byte	0x01
	.zero		1


	//----- nvinfo : EIATTR_EXTERNS
	.align		4
        /*0024*/ 	.byte	0x04, 0x0f
        /*0026*/ 	.short	(.L_25 - .L_24)


	//   ....[0]....
	.align		4
.L_24:
        /*0028*/ 	.word	index@(__assertfail)


	//----- nvinfo : EIATTR_MERCURY_ISA_VERSION
	.align		4
.L_25:
        /*002c*/ 	.byte	0x03, 0x5f
        /*002e*/ 	.short	0x0101


	//----- nvinfo : EIATTR_INT_WARP_WIDE_INSTR_OFFSETS
	.align		4
        /*0030*/ 	.byte	0x04, 0x31
        /*0032*/ 	.short	(.L_27 - .L_26)


	//   ....[0]....
.L_26:
        /*0034*/ 	.word	0x00000450


	//   ....[1]....
        /*0038*/ 	.word	0x00000470


	//   ....[2]....
        /*003c*/ 	.word	0x00000620


	//----- nvinfo : EIATTR_COOP_GROUP_MASK_REGIDS
	.align		4
.L_27:
        /*0040*/ 	.byte	0x04, 0x29
        /*0042*/ 	.short	(.L_29 - .L_28)


	//   ....[0]....
.L_28:
        /*0044*/ 	.word	0xffffffff


	//   ....[1]....
        /*0048*/ 	.word	0xffffffff


	//   ....[2]....
        /*004c*/ 	.word	0xffffffff


	//   ....[3]....
        /*0050*/ 	.word	0xffffffff


	//   ....[4]....
        /*0054*/ 	.word	0xffffffff


	//   ....[5]....
        /*0058*/ 	.word	0xffffffff


	//----- nvinfo : EIATTR_COOP_GROUP_INSTR_OFFSETS
	.align		4
.L_29:
        /*005c*/ 	.byte	0x04, 0x28
        /*005e*/ 	.short	(.L_31 - .L_30)


	//   ....[0]....
.L_30:
        /*0060*/ 	.word	0x00000060


	//   ....[1]....
        /*0064*/ 	.word	0x00000070


	//   ....[2]....
        /*0068*/ 	.word	0x00000130


	//   ....[3]....
        /*006c*/ 	.word	0x000002a0


	//   ....[4]....
        /*0070*/ 	.word	0x00000760


	//   ....[5]....
        /*0074*/ 	.word	0x000011b0


	//----- nvinfo : EIATTR_REG_RECONFIG
	.align		4
.L_31:
        /*0078*/ 	.byte	0x01, 0x54
	.zero		2


	//----- nvinfo : EIATTR_SYSCALL_OFFSETS
	.align		4
        /*007c*/ 	.byte	0x04, 0x46
        /*007e*/ 	.short	(.L_33 - .L_32)


	//   ....[0]....
.L_32:
        /*0080*/ 	.word	0x00001370


	//----- nvinfo : EIATTR_MBARRIER_INSTR_OFFSETS
	.align		4
.L_33:
        /*0084*/ 	.byte	0x04, 0x39
        /*0086*/ 	.short	(.L_35 - .L_34)


	//   ....[0]....
.L_34:
        /*0088*/ 	.word	0x00000230
        /*008c*/ 	.word	0x000000ff
        /*0090*/ 	.word	0x00000000
        /*0094*/ 	.short	0x0100
        /*0096*/ 	.byte	0x08
	.zero		1


	//   ....[1]....
        /*0098*/ 	.word	0x00000240
        /*009c*/ 	.word	0x000000ff
        /*00a0*/ 	.word	0x00000018
        /*00a4*/ 	.short	0x0100
        /*00a6*/ 	.byte	0x08
	.zero		1


	//   ....[2]....
        /*00a8*/ 	.word	0x00000250
        /*00ac*/ 	.word	0x000000ff
        /*00b0*/ 	.word	0x00000008
        /*00b4*/ 	.short	0x0100
        /*00b6*/ 	.byte	0x08
	.zero		1


	//   ....[3]....
        /*00b8*/ 	.word	0x00000260
        /*00bc*/ 	.word	0x000000ff
        /*00c0*/ 	.word	0x00000020
        /*00c4*/ 	.short	0x0100
        /*00c6*/ 	.byte	0x08
	.zero		1


	//   ....[4]....
        /*00c8*/ 	.word	0x00000270
        /*00cc*/ 	.word	0x000000ff
        /*00d0*/ 	.word	0x00000010
        /*00d4*/ 	.short	0x0100
        /*00d6*/ 	.byte	0x08
	.zero		1


	//   ....[5]....
        /*00d8*/ 	.word	0x00000280
        /*00dc*/ 	.word	0x000000ff
        /*00e0*/ 	.word	0x00000028
        /*00e4*/ 	.short	0x0100
        /*00e6*/ 	.byte	0x08
	.zero		1


	//   ....[6]....
        /*00e8*/ 	.word	0x000006a0
        /*00ec*/ 	.word	0x000000ff
        /*00f0*/ 	.word	0x00000040
        /*00f4*/ 	.short	0x0100
        /*00f6*/ 	.byte	0x06
	.zero		1


	//   ....[7]....
        /*00f8*/ 	.word	0x00000710
        /*00fc*/ 	.word	0x000000ff
        /*0100*/ 	.word	0x00000048
        /*0104*/ 	.short	0x0100
        /*0106*/ 	.byte	0x06
	.zero		1


	//   ....[8]....
        /*0108*/ 	.word	0x00001430
        /*010c*/ 	.word	0x00000003
        /*0110*/ 	.word	0x00000000
        /*0114*/ 	.short	0x010a
        /*0116*/ 	.byte	0x3f
	.zero		1


	//   ....[9]....
        /*0118*/ 	.word	0x00001470
        /*011c*/ 	.word	0x00000003
        /*0120*/ 	.word	0x00000000
        /*0124*/ 	.short	0x010a
        /*0126*/ 	.byte	0x3f
	.zero		1


	//   ....[10]....
        /*0128*/ 	.word	0x00002290
        /*012c*/ 	.word	0x00000005
        /*0130*/ 	.word	0x00000000
        /*0134*/ 	.short	0x010a
        /*0136*/ 	.byte	0x3f
	.zero		1


	//   ....[11]....
        /*0138*/ 	.word	0x000022d0
        /*013c*/ 	.word	0x00000005
        /*0140*/ 	.word	0x00000000
        /*0144*/ 	.short	0x010a
        /*0146*/ 	.byte	0x3f
	.zero		1


	//   ....[12]....
        /*0148*/ 	.word	0x00002f70
        /*014c*/ 	.word	0x00000005
        /*0150*/ 	.word	0x00000000
        /*0154*/ 	.short	0x0101
        /*0156*/ 	.byte	0x3f
	.zero		1


	//   ....[13]....
        /*0158*/ 	.word	0x00003190
        /*015c*/ 	.word	0x00000003
        /*0160*/ 	.word	0x00000000
        /*0164*/ 	.short	0x0101
        /*0166*/ 	.byte	0x3f
	.zero		1


	//   ....[14]....
        /*0168*/ 	.word	0x0000c600
        /*016c*/ 	.word	0x00000014
        /*0170*/ 	.word	0x00000018
        /*0174*/ 	.short	0x010a
        /*0176*/ 	.byte	0x3f
	.zero		1


	//   ....[15]....
        /*0178*/ 	.word	0x0000cba0
        /*017c*/ 	.word	0x00000003
        /*0180*/ 	.word	0x00000048
        /*0184*/ 	.short	0x0101
        /*0186*/ 	.byte	0x3f
	.zero		1


	//   ....[16]....
        /*0188*/ 	.word	0x0000d2f0
        /*018c*/ 	.word	0x00000007
        /*0190*/ 	.word	0x00000000
        /*0194*/ 	.short	0x010a
        /*0196*/ 	.byte	0x3f
	.zero		1


	//   ....[17]....
        /*0198*/ 	.word	0x0000d370
        /*019c*/ 	.word	0x00000006
        /*01a0*/ 	.word	0x00000000
        /*01a4*/ 	.short	0x010a
        /*01a6*/ 	.byte	0x3f
	.zero		1


	//   ....[18]....
        /*01a8*/ 	.word	0x0000d400
        /*01ac*/ 	.word	0x00000003
        /*01b0*/ 	.word	0x00000000
        /*01b4*/ 	.short	0x010a
        /*01b6*/ 	.byte	0x3f
	.zero		1


	//   ....[19]....
        /*01b8*/ 	.word	0x0000d460
        /*01bc*/ 	.word	0x00000003
        /*01c0*/ 	.word	0x00000000
        /*01c4*/ 	.short	0x010a
        /*01c6*/ 	.byte	0x3f
	.zero		1


	//   ....[20]....
        /*01c8*/ 	.word	0x0000d4b0
        /*01cc*/ 	.word	0x00000005
        /*01d0*/ 	.word	0x00000000
        /*01d4*/ 	.short	0x010a
        /*01d6*/ 	.byte	0x3f
	.zero		1


	//   ....[21]....
        /*01d8*/ 	.word	0x0000d580
        /*01dc*/ 	.word	0x00000014
        /*01e0*/ 	.word	0x00000018
        /*01e4*/ 	.short	0x010a
        /*01e6*/ 	.byte	0x3f
	.zero		1


	//   ....[22]....
        /*01e8*/ 	.word	0x0000d650
        /*01ec*/ 	.word	0x00000007
        /*01f0*/ 	.word	0x00000000
        /*01f4*/ 	.short	0x010a
        /*01f6*/ 	.byte	0x3f
	.zero		1


	//   ....[23]....
        /*01f8*/ 	.word	0x0000d6a0
        /*01fc*/ 	.word	0x00000006
        /*0200*/ 	.word	0x00000000
        /*0204*/ 	.short	0x010a
        /*0206*/ 	.byte	0x3f
	.zero		1


	//----- nvinfo : EIATTR_NUM_MBARRIERS
	.align		4
.L_35:
        /*0208*/ 	.byte	0x03, 0x38
        /*020a*/ 	.short	0x0008


	//----- nvinfo : EIATTR_EXIT_INSTR_OFFSETS
	.align		4
        /*020c*/ 	.byte	0x04, 0x1c
        /*020e*/ 	.short	(.L_37 - .L_36)


	//   ....[0]....
.L_36:
        /*0210*/ 	.word	0x000008c0


	//   ....[1]....
        /*0214*/ 	.word	0x000010e0


	//   ....[2]....
        /*0218*/ 	.word	0x0000bd20


	//   ....[3]....
        /*021c*/ 	.word	0x0000c280


	//   ....[4]....
        /*0220*/ 	.word	0x0000d450


	//----- nvinfo : EIATTR_MAX_THREADS
	.align		4
.L_37:
        /*0224*/ 	.byte	0x04, 0x05
        /*0226*/ 	.short	(.L_39 - .L_38)
.L_38:
        /*0228*/ 	.word	0x00000180
        /*022c*/ 	.word	0x00000001
        /*0230*/ 	.word	0x00000001


	//----- nvinfo : EIATTR_CRS_STACK_SIZE
	.align		4
.L_39:
        /*0234*/ 	.byte	0x04, 0x1e
        /*0236*/ 	.short	(.L_41 - .L_40)
.L_40:
        /*0238*/ 	.word	0x00000000


	//----- nvinfo : EIATTR_CBANK_PARAM_SIZE
	.align		4
.L_41:
        /*023c*/ 	.byte	0x03, 0x19
        /*023e*/ 	.short	0x0470


	//----- nvinfo : EIATTR_PARAM_CBANK
	.align		4
        /*0240*/ 	.byte	0x04, 0x0a
        /*0242*/ 	.short	(.L_43 - .L_42)
	.align		4
.L_42:
        /*0244*/ 	.word	index@(.nv.constant0._ZN7cutlass13device_kernelINS_4gemm6kernel13GemmUniversalIN4cute5tupleIJiiiiEEENS1_10collective13CollectiveMmaINS1_34MainloopSm90TmaGmmaWarpSpecializedILi3ENS5_IJNS4_1CILi1EEENSA_ILi2EEESB_EEENS1_35KernelTmaWarpSpecializedCooperativeEEENS5_IJNSA_ILi256EEENSA_ILi128EEESH_EEENS_10tfloat32_tENS5_IJlSB_lEEESJ_SK_NS4_8TiledMMAINS4_8MMA_AtomIJNS4_4SM904GMMA30MMA_64x128x8_F32TF32TF32_SS_TNILNSO_7ScaleInE1ELSQ_1EEEEEENS4_6LayoutINS5_IJSC_SB_SB_EEENS5_IJSB_NSA_ILi0EEESV_EEEEENS5_IJNS4_10UnderscoreESY_SY_EEEEENS4_23SM90_TMA_LOAD_MULTICASTENS4_14ComposedLayoutINS4_7SwizzleILi3ELi4ELi3EEENS4_18smem_ptr_flag_bitsILi32EEENST_INS5_IJNSA_ILi8EEENSA_ILi32EEEEEENS5_IJS18_SB_EEEEEEEvNS4_8identityENS4_13SM90_TMA_LOADES1C_vS1D_EENS_8epilogue10collective6detail29Sm90TmaWarpSpecializedAdapterINS1H_15DefaultEpilogueISJ_SK_SK_NS1G_6thread17LinearCombinationISJ_Li1EffLNS1L_9ScaleType4KindE0ELNS_15FloatRoundStyleE2ESJ_EENS1_15EpilogueDefaultEEEEEvvEEEEvNT_6ParamsE)
        /*0248*/ 	.short	0x0210
        /*024a*/ 	.short	0x0470


	//----- nvinfo : EIATTR_SW_WAR
	.align		4
.L_43:
        /*024c*/ 	.byte	0x04, 0x36
        /*024e*/ 	.short	(.L_45 - .L_44)
.L_44:
        /*0250*/ 	.word	0x00000008
.L_45:


//--------------------- .nv.callgraph             --------------------------
	.section	.nv.callgraph,"",@"SHT_CUDA_CALLGRAPH"
	.align	4
	.sectionentsize	8
	.align		4
        /*0000*/ 	.word	0x00000000
	.align		4
        /*0004*/ 	.word	0xffffffff
	.align		4
        /*0008*/ 	.word	index@(_ZN7cutlass13device_kernelINS_4gemm6kernel13GemmUniversalIN4cute5tupleIJiiiiEEENS1_10collective13CollectiveMmaINS1_34MainloopSm90TmaGmmaWarpSpecializedILi3ENS5_IJNS4_1CILi1EEENSA_ILi2EEESB_EEENS1_35KernelTmaWarpSpecializedCooperativeEEENS5_IJNSA_ILi256EEENSA_ILi128EEESH_EEENS_10tfloat32_tENS5_IJlSB_lEEESJ_SK_NS4_8TiledMMAINS4_8MMA_AtomIJNS4_4SM904GMMA30MMA_64x128x8_F32TF32TF32_SS_TNILNSO_7ScaleInE1ELSQ_1EEEEEENS4_6LayoutINS5_IJSC_SB_SB_EEENS5_IJSB_NSA_ILi0EEESV_EEEEENS5_IJNS4_10UnderscoreESY_SY_EEEEENS4_23SM90_TMA_LOAD_MULTICASTENS4_14ComposedLayoutINS4_7SwizzleILi3ELi4ELi3EEENS4_18smem_ptr_flag_bitsILi32EEENST_INS5_IJNSA_ILi8EEENSA_ILi32EEEEEENS5_IJS18_SB_EEEEEEEvNS4_8identityENS4_13SM90_TMA_LOADES1C_vS1D_EENS_8epilogue10collective6detail29Sm90TmaWarpSpecializedAdapterINS1H_15DefaultEpilogueISJ_SK_SK_NS1G_6thread17LinearCombinationISJ_Li1EffLNS1L_9ScaleType4KindE0ELNS_15FloatRoundStyleE2ESJ_EENS1_15EpilogueDefaultEEEEEvvEEEEvNT_6ParamsE)
	.align		4
        /*000c*/ 	.word	index@(__assertfail)
	.align		4
        /*0010*/ 	.word	0x00000000
	.align		4
        /*0014*/ 	.word	0xfffffffe
	.align		4
        /*0018*/ 	.word	0x00000000
	.align		4
        /*001c*/ 	.word	0xfffffffd
	.align		4
        /*0020*/ 	.word	0x00000000
	.align		4
        /*0024*/ 	.word	0xfffffffc


//--------------------- .nv.constant4             --------------------------
	.section	.nv.constant4,"a",@progbits
	.align	8
	.align		8
.nv.constant4:
        /*0000*/ 	.dword	__assertfail
	.align		8
        /*0008*/ 	.dword	__unnamed_1
	.align		8
        /*0010*/ 	.dword	_ZN39_INTERNAL_8ebf3073_4_k_cu_cb8a1386_60114cuda3std3__45__cpo5beginE
	.align		8
        /*0018*/ 	.dword	_ZN39_INTERNAL_8ebf3073_4_k_cu_cb8a1386_60114cuda3std3__45__cpo3endE
	.align		8
        /*0020*/ 	.dword	_ZN39_INTERNAL_8ebf3073_4_k_cu_cb8a1386_60114cuda3std3__45__cpo6cbeginE
	.align		8
        /*0028*/ 	.dword	_ZN39_INTERNAL_8ebf3073_4_k_cu_cb8a1386_60114cuda3std3__45__cpo4cendE
	.align		8
        /*0030*/ 	.dword	_ZN39_INTERNAL_8ebf3073_4_k_cu_cb8a1386_60114cuda3std3__441_GLOBAL__N__8ebf3073_4_k_cu_cb8a1386_60116ignoreE
	.align		8
        /*0038*/ 	.dword	_ZN39_INTERNAL_8ebf3073_4_k_cu_cb8a1386_60114cuda3std3__419piecewise_constructE
	.align		8
        /*0040*/ 	.dword	_ZN39_INTERNAL_8ebf3073_4_k_cu_cb8a1386_60114cuda3std3__48in_placeE
	.align		8
        /*0048*/ 	.dword	_ZN39_INTERNAL_8ebf3073_4_k_cu_cb8a1386_60114cuda3std6ranges3__45__cpo4swapE
	.align		8
        /*0050*/ 	.dword	_ZN39_INTERNAL_8ebf3073_4_k_cu_cb8a1386_60114cuda3std6ranges3__45__cpo9iter_moveE
	.align		8
        /*0058*/ 	.dword	_ZN39_INTERNAL_8ebf3073_4_k_cu_cb8a1386_60114cute7productE
	.align		8
        /*0060*/ 	.dword	_ZN39_INTERNAL_8ebf3073_4_k_cu_cb8a1386_60114cute1_E
	.align		8
        /*0068*/ 	.dword	$str$22
	.align		8
        /*0070*/ 	.dword	$str$23


//--------------------- .text._ZN7cutlass13device_kernelINS_4gemm6kernel13GemmUniversalIN4cute5tupleIJiiiiEEENS1_10collective13CollectiveMmaINS1_34MainloopSm90TmaGmmaWarpSpecializedILi3ENS5_IJNS4_1CILi1EEENSA_ILi2EEESB_EEENS1_35KernelTmaWarpSpecializedCooperativeEEENS5_IJNSA_ILi256EEENSA_ILi128EEESH_EEENS_10tfloat32_tENS5_IJlSB_lEEESJ_SK_NS4_8TiledMMAINS4_8MMA_AtomIJNS4_4SM904GMMA30MMA_64x128x8_F32TF32TF32_SS_TNILNSO_7ScaleInE1ELSQ_1EEEEEENS4_6LayoutINS5_IJSC_SB_SB_EEENS5_IJSB_NSA_ILi0EEESV_EEEEENS5_IJNS4_10UnderscoreESY_SY_EEEEENS4_23SM90_TMA_LOAD_MULTICASTENS4_14ComposedLayoutINS4_7SwizzleILi3ELi4ELi3EEENS4_18smem_ptr_flag_bitsILi32EEENST_INS5_IJNSA_ILi8EEENSA_ILi32EEEEEENS5_IJS18_SB_EEEEEEEvNS4_8identityENS4_13SM90_TMA_LOADES1C_vS1D_EENS_8epilogue10collective6detail29Sm90TmaWarpSpecializedAdapterINS1H_15DefaultEpilogueISJ_SK_SK_NS1G_6thread17LinearCombinationISJ_Li1EffLNS1L_9ScaleType4KindE0ELNS_15FloatRoundStyleE2ESJ_EENS1_15EpilogueDefaultEEEEEvvEEEEvNT_6ParamsE --------------------------
	.section	.text._ZN7cutlass13device_kernelINS_4gemm6kernel13GemmUniversalIN4cute5tupleIJiiiiEEENS1_10collective13CollectiveMmaINS1_34MainloopSm90TmaGmmaWarpSpecializedILi3ENS5_IJNS4_1CILi1EEENSA_ILi2EEESB_EEENS1_35KernelTmaWarpSpecializedCooperativeEEENS5_IJNSA_ILi256EEENSA_ILi128EEESH_EEENS_10tfloat32_tENS5_IJlSB_lEEESJ_SK_NS4_8TiledMMAINS4_8MMA_AtomIJNS4_4SM904GMMA30MMA_64x128x8_F32TF32TF32_SS_TNILNSO_7ScaleInE1ELSQ_1EEEEEENS4_6LayoutINS5_IJSC_SB_SB_EEENS5_IJSB_NSA_ILi0EEESV_EEEEENS5_IJNS4_10UnderscoreESY_SY_EEEEENS4_23SM90_TMA_LOAD_MULTICASTENS4_14ComposedLayoutINS4_7SwizzleILi3ELi4ELi3EEENS4_18smem_ptr_flag_bitsILi32EEENST_INS5_IJNSA_ILi8EEENSA_ILi32EEEEEENS5_IJS18_SB_EEEEEEEvNS4_8identityENS4_13SM90_TMA_LOADES1C_vS1D_EENS_8epilogue10collective6detail29Sm90TmaWarpSpecializedAdapterINS1H_15DefaultEpilogueISJ_SK_SK_NS1G_6thread17LinearCombinationISJ_Li1EffLNS1L_9ScaleType4KindE0ELNS_15FloatRoundStyleE2ESJ_EENS1_15EpilogueDefaultEEEEEvvEEEEvNT_6ParamsE,"ax",@progbits
	.align	128
.text._ZN7cutlass13device_kernelINS_4gemm6kernel13GemmUniversalIN4cute5tupleIJiiiiEEENS1_10collective13CollectiveMmaINS1_34MainloopSm90TmaGmmaWarpSpecializedILi3ENS5_IJNS4_1CILi1EEENSA_ILi2EEESB_EEENS1_35KernelTmaWarpSpecializedCooperativeEEENS5_IJNSA_ILi256EEENSA_ILi128EEESH_EEENS_10tfloat32_tENS5_IJlSB_lEEESJ_SK_NS4_8TiledMMAINS4_8MMA_AtomIJNS4_4SM904GMMA30MMA_64x128x8_F32TF32TF32_SS_TNILNSO_7ScaleInE1ELSQ_1EEEEEENS4_6LayoutINS5_IJSC_SB_SB_EEENS5_IJSB_NSA_ILi0EEESV_EEEEENS5_IJNS4_10UnderscoreESY_SY_EEEEENS4_23SM90_TMA_LOAD_MULTICASTENS4_14ComposedLayoutINS4_7SwizzleILi3ELi4ELi3EEENS4_18smem_ptr_flag_bitsILi32EEENST_INS5_IJNSA_ILi8EEENSA_ILi32EEEEEENS5_IJS18_SB_EEEEEEEvNS4_8identityENS4_13SM90_TMA_LOADES1C_vS1D_EENS_8epilogue10collective6detail29Sm90TmaWarpSpecializedAdapterINS1H_15DefaultEpilogueISJ_SK_SK_NS1G_6thread17LinearCombinationISJ_Li1EffLNS1L_9ScaleType4KindE0ELNS_15FloatRoundStyleE2ESJ_EENS1_15EpilogueDefaultEEEEEvvEEEEvNT_6ParamsE:
        .type           _ZN7cutlass13device_kernelINS_4gemm6kernel13GemmUniversalIN4cute5tupleIJiiiiEEENS1_10collective13CollectiveMmaINS1_34MainloopSm90TmaGmmaWarpSpecializedILi3ENS5_IJNS4_1CILi1EEENSA_ILi2EEESB_EEENS1_35KernelTmaWarpSpecializedCooperativeEEENS5_IJNSA_ILi256EEENSA_ILi128EEESH_EEENS_10tfloat32_tENS5_IJlSB_lEEESJ_SK_NS4_8TiledMMAINS4_8MMA_AtomIJNS4_4SM904GMMA30MMA_64x128x8_F32TF32TF32_SS_TNILNSO_7ScaleInE1ELSQ_1EEEEEENS4_6LayoutINS5_IJSC_SB_SB_EEENS5_IJSB_NSA_ILi0EEESV_EEEEENS5_IJNS4_10UnderscoreESY_SY_EEEEENS4_23SM90_TMA_LOAD_MULTICASTENS4_14ComposedLayoutINS4_7SwizzleILi3ELi4ELi3EEENS4_18smem_ptr_flag_bitsILi32EEENST_INS5_IJNSA_ILi8EEENSA_ILi32EEEEEENS5_IJS18_SB_EEEEEEEvNS4_8identityENS4_13SM90_TMA_LOADES1C_vS1D_EENS_8epilogue10collective6detail29Sm90TmaWarpSpecializedAdapterINS1H_15DefaultEpilogueISJ_SK_SK_NS1G_6thread17LinearCombinationISJ_Li1EffLNS1L_9ScaleType4KindE0ELNS_15FloatRoundStyleE2ESJ_EENS1_15EpilogueDefaultEEEEEvvEEEEvNT_6ParamsE,@function
        .size           _ZN7cutlass13device_kernelINS_4gemm6kernel13GemmUniversalIN4cute5tupleIJiiiiEEENS1_10collective13CollectiveMmaINS1_34MainloopSm90TmaGmmaWarpSpecializedILi3ENS5_IJNS4_1CILi1EEENSA_ILi2EEESB_EEENS1_35KernelTmaWarpSpecializedCooperativeEEENS5_IJNSA_ILi256EEENSA_ILi128EEESH_EEENS_10tfloat32_tENS5_IJlSB_lEEESJ_SK_NS4_8TiledMMAINS4_8MMA_AtomIJNS4_4SM904GMMA30MMA_64x128x8_F32TF32TF32_SS_TNILNSO_7ScaleInE1ELSQ_1EEEEEENS4_6LayoutINS5_IJSC_SB_SB_EEENS5_IJSB_NSA_ILi0EEESV_EEEEENS5_IJNS4_10UnderscoreESY_SY_EEEEENS4_23SM90_TMA_LOAD_MULTICASTENS4_14ComposedLayoutINS4_7SwizzleILi3ELi4ELi3EEENS4_18smem_ptr_flag_bitsILi32EEENST_INS5_IJNSA_ILi8EEENSA_ILi32EEEEEENS5_IJS18_SB_EEEEEEEvNS4_8identityENS4_13SM90_TMA_LOADES1C_vS1D_EENS_8epilogue10collective6detail29Sm90TmaWarpSpecializedAdapterINS1H_15DefaultEpilogueISJ_SK_SK_NS1G_6thread17LinearCombinationISJ_Li1EffLNS1L_9ScaleType4KindE0ELNS_15FloatRoundStyleE2ESJ_EENS1_15EpilogueDefaultEEEEEvvEEEEvNT_6ParamsE,(.L_x_323 - _ZN7cutlass13device_kernelINS_4gemm6kernel13GemmUniversalIN4cute5tupleIJiiiiEEENS1_10collective13CollectiveMmaINS1_34MainloopSm90TmaGmmaWarpSpecializedILi3ENS5_IJNS4_1CILi1EEENSA_ILi2EEESB_EEENS1_35KernelTmaWarpSpecializedCooperativeEEENS5_IJNSA_ILi256EEENSA_ILi128EEESH_EEENS_10tfloat32_tENS5_IJlSB_lEEESJ_SK_NS4_8TiledMMAINS4_8MMA_AtomIJNS4_4SM904GMMA30MMA_64x128x8_F32TF32TF32_SS_TNILNSO_7ScaleInE1ELSQ_1EEEEEENS4_6LayoutINS5_IJSC_SB_SB_EEENS5_IJSB_NSA_ILi0EEESV_EEEEENS5_IJNS4_10UnderscoreESY_SY_EEEEENS4_23SM90_TMA_LOAD_MULTICASTENS4_14ComposedLayoutINS4_7SwizzleILi3ELi4ELi3EEENS4_18smem_ptr_flag_bitsILi32EEENST_INS5_IJNSA_ILi8EEENSA_ILi32EEEEEENS5_IJS18_SB_EEEEEEEvNS4_8identityENS4_13SM90_TMA_LOADES1C_vS1D_EENS_8epilogue10collective6detail29Sm90TmaWarpSpecializedAdapterINS1H_15DefaultEpilogueISJ_SK_SK_NS1G_6thread17LinearCombinationISJ_Li1EffLNS1L_9ScaleType4KindE0ELNS_15FloatRoundStyleE2ESJ_EENS1_15EpilogueDefaultEEEEEvvEEEEvNT_6ParamsE)
        .other          _ZN7cutlass13device_kernelINS_4gemm6kernel13GemmUniversalIN4cute5tupleIJiiiiEEENS1_10collective13CollectiveMmaINS1_34MainloopSm90TmaGmmaWarpSpecializedILi3ENS5_IJNS4_1CILi1EEENSA_ILi2EEESB_EEENS1_35KernelTmaWarpSpecializedCooperativeEEENS5_IJNSA_ILi256EEENSA_ILi128EEESH_EEENS_10tfloat32_tENS5_IJlSB_lEEESJ_SK_NS4_8TiledMMAINS4_8MMA_AtomIJNS4_4SM904GMMA30MMA_64x128x8_F32TF32TF32_SS_TNILNSO_7ScaleInE1ELSQ_1EEEEEENS4_6LayoutINS5_IJSC_SB_SB_EEENS5_IJSB_NSA_ILi0EEESV_EEEEENS5_IJNS4_10UnderscoreESY_SY_EEEEENS4_23SM90_TMA_LOAD_MULTICASTENS4_14ComposedLayoutINS4_7SwizzleILi3ELi4ELi3EEENS4_18smem_ptr_flag_bitsILi32EEENST_INS5_IJNSA_ILi8EEENSA_ILi32EEEEEENS5_IJS18_SB_EEEEEEEvNS4_8identityENS4_13SM90_TMA_LOADES1C_vS1D_EENS_8epilogue10collective6detail29Sm90TmaWarpSpecializedAdapterINS1H_15DefaultEpilogueISJ_SK_SK_NS1G_6thread17LinearCombinationISJ_Li1EffLNS1L_9ScaleType4KindE0ELNS_15FloatRoundStyleE2ESJ_EENS1_15EpilogueDefaultEEEEEvvEEEEvNT_6ParamsE,@"STO_CUDA_ENTRY STV_DEFAULT"
_ZN7cutlass13device_kernelINS_4gemm6kernel13GemmUniversalIN4cute5tupleIJiiiiEEENS1_10collective13CollectiveMmaINS1_34MainloopSm90TmaGmmaWarpSpecializedILi3ENS5_IJNS4_1CILi1EEENSA_ILi2EEESB_EEENS1_35KernelTmaWarpSpecializedCooperativeEEENS5_IJNSA_ILi256EEENSA_ILi128EEESH_EEENS_10tfloat32_tENS5_IJlSB_lEEESJ_SK_NS4_8TiledMMAINS4_8MMA_AtomIJNS4_4SM904GMMA30MMA_64x128x8_F32TF32TF32_SS_TNILNSO_7ScaleInE1ELSQ_1EEEEEENS4_6LayoutINS5_IJSC_SB_SB_EEENS5_IJSB_NSA_ILi0EEESV_EEEEENS5_IJNS4_10UnderscoreESY_SY_EEEEENS4_23SM90_TMA_LOAD_MULTICASTENS4_14ComposedLayoutINS4_7SwizzleILi3ELi4ELi3EEENS4_18smem_ptr_flag_bitsILi32EEENST_INS5_IJNSA_ILi8EEENSA_ILi32EEEEEENS5_IJS18_SB_EEEEEEEvNS4_8identityENS4_13SM90_TMA_LOADES1C_vS1D_EENS_8epilogue10collective6detail29Sm90TmaWarpSpecializedAdapterINS1H_15DefaultEpilogueISJ_SK_SK_NS1G_6thread17LinearCombinationISJ_Li1EffLNS1L_9ScaleType4KindE0ELNS_15FloatRoundStyleE2ESJ_EENS1_15EpilogueDefaultEEEEEvvEEEEvNT_6ParamsE:
[----:B------:R-:W0:Y:S01]  /*0000*/  LDC R1, c[0x0][0x28] ;  /* 0x00000a00ff017b82 */ /* 0x000e220000000800 */
[----:B------:R-:W1:Y:S01]  /*0010*/  S2R R18, SR_TID.X ;  /* 0x0000000000127919 */ /* 0x000e620000002100 */
[----:B------:R-:W-:Y:S01]  /*0020*/  ELECT P0, URZ, PT ;  /* 0x00000000003f782f */ /* 0x000fe20003800000 */
[----:B------:R-:W-:Y:S01]  /*0030*/  BSSY B0, `(.L_x_0) ;  /* 0x000000f000007945 */ /* 0x000fe20003800000 */
[--C-:B-1----:R-:W-:Y:S02]  /*0040*/  SHF.R.U32.HI R0, RZ, 0x5, R18.reuse ;  /* 0x00000005ff007819 */ /* 0x102fe40000011612 */
[----:B------:R-:W-:-:S03]  /*0050*/  SHF.R.U32.HI R3, RZ, 0x7, R18 ;  /* 0x00000007ff037819 */ /* 0x000fc60000011612 */
[----:B------:R-:W1:Y:S04]  /*0060*/  SHFL.IDX PT, R2, R0, RZ, 0x1f ;  /* 0x00001fff00027589 */ /* 0x000e6800000e0000 */
[----:B------:R2:W3:Y:S01]  /*0070*/  SHFL.IDX PT, R5, R3, RZ, 0x1f ;  /* 0x00001fff03057589 */ /* 0x0004e200000e0000 */
[----:B-1----:R-:W-:-:S13]  /*0080*/  ISETP.NE.OR P0, PT, R2, RZ, !P0 ;  /* 0x000000ff0200720c */ /* 0x002fda0004705670 */
[----:B0-23--:R-:W-:Y:S05]  /*0090*/  @P0 BRA `(.L_x_1) ;  /* 0x0000000000200947 */ /* 0x00dfea0003800000 */
[----:B------:R-:W-:Y:S02]  /*00a0*/  ULDC.64 UR4, c[0x0][0x198] ;  /* 0x0000660000047ab9 */ /* 0x000fe40000000a00 */
[----:B------:R-:W-:Y:S02]  /*00b0*/  UIADD3 UR6, UP0, UR4, 0xf0, URZ ;  /* 0x000000f004067890 */ /* 0x000fe4000ff1e03f */
[----:B------:R-:W-:Y:S02]  /*00c0*/  UIADD3 UR4, UP1, UR4, 0x1f0, URZ ;  /* 0x000001f004047890 */ /* 0x000fe4000ff3e03f */
[----:B------:R-:W-:Y:S02]  /*00d0*/  UIADD3.X UR7, URZ, UR5, URZ, UP0, !UPT ;  /* 0x000000053f077290 */ /* 0x000fe400087fe43f */
[----:B------:R-:W-:-:S07]  /*00e0*/  UIADD3.X UR5, URZ, UR5, URZ, UP1, !UPT ;  /* 0x000000053f057290 */ /* 0x000fce0008ffe43f */
[----:B------:R0:W-:Y:S02]  /*00f0*/  UTMACCTL.PF [UR6] ;  /* 0x00000000060079b9 */ /* 0x0001e40008040000 */
[----:B------:R0:W-:Y:S02]  /*0100*/  UTMACCTL.PF [UR4] ;  /* 0x00000000040079b9 */ /* 0x0001e40008040000 */
[----:B0-----:R-:W-:Y:S01]  /*0110*/  NOP ;  /* 0x0000000000007918 */ /* 0x001fe20000000000 */
.L_x_1:
[----:B------:R-:W-:Y:S05]  /*0120*/  BSYNC B0 ;  /* 0x0000000000007941 */ /* 0x000fea0003800000 */
.L_x_0:
[----:B------:R-:W0:Y:S02]  /*0130*/  SHFL.IDX PT, R3, R0, RZ, 0x1f ;  /* 0x00001fff00037589 */ /* 0x000e2400000e0000 */
[----:B0-----:R-:W-:-:S13]  /*0140*/  ISETP.NE.AND P0, PT, R3, RZ, PT ;  /* 0x000000ff0300720c */ /* 0x001fda0003f05270 */
[----:B------:R-:W-:Y:S05]  /*0150*/  @P0 BRA `(.L_x_2) ;  /* 0x0000000000500947 */ /* 0x000fea0003800000 */
[----:B------:R-:W0:Y:S01]  /*0160*/  S2UR UR8, SR_CgaCtaId ;  /* 0x00000000000879c3 */ /* 0x000e220000008800 */
[----:B------:R-:W-:Y:S01]  /*0170*/  UMOV UR4, 0x400 ;  /* 0x0000040000047882 */ /* 0x000fe20000000000 */
[----:B------:R-:W-:Y:S01]  /*0180*/  UMOV UR5, 0x1 ;  /* 0x0000000100057882 */ /* 0x000fe20000000000 */
[----:B------:R-:W-:Y:S01]  /*0190*/  UMOV UR6, 0x4 ;  /* 0x0000000400067882 */ /* 0x000fe20000000000 */
[----:B------:R-:W-:Y:S01]  /*01a0*/  ELECT P0, URZ, PT ;  /* 0x00000000003f782f */ /* 0x000fe20003800000 */
[----:B------:R-:W-:-:S04]  /*01b0*/  UIADD3 UR6, -UR6, 0x100000, URZ ;  /* 0x0010000006067890 */ /* 0x000fc8000fffe13f */
[----:B------:R-:W-:Y:S02]  /*01c0*/  USHF.L.U32 UR7, UR6, 0xb, URZ ;  /* 0x0000000b06077899 */ /* 0x000fe4000800063f */
[----:B------:R-:W-:Y:S02]  /*01d0*/  USHF.L.U32 UR6, UR6, 0x1, URZ ;  /* 0x0000000106067899 */ /* 0x000fe4000800063f */
[----:B0-----:R-:W-:Y:S02]  /*01e0*/  ULEA UR8, UR8, UR4, 0x18 ;  /* 0x0000000408087291 */ /* 0x001fe4000f8ec03f */
[----:B------:R-:W-:-:S04]  /*01f0*/  UIADD3 UR4, -UR5, 0x100000, URZ ;  /* 0x0010000005047890 */ /* 0x000fc8000fffe13f */
[----:B------:R-:W-:Y:S02]  /*0200*/  USHF.L.U32 UR5, UR4, 0xb, URZ ;  /* 0x0000000b04057899 */ /* 0x000fe4000800063f */
[----:B------:R-:W-:Y:S01]  /*0210*/  USHF.L.U32 UR4, UR4, 0x1, URZ ;  /* 0x0000000104047899 */ /* 0x000fe2000800063f */
[----:B------:R-:W0:Y:S11]  /*0220*/  FENCE.VIEW.ASYNC.S ;  /* 0x00000000000073c6 */ /* 0x000e360000000000 */
[----:B0-----:R0:W1:Y:S01]  /*0230*/  SYNCS.EXCH.64 URZ, [UR8], UR4 ;  /* 0x00000004083f75b2 */ /* 0x0010620008000100 */
[----:B------:R0:W2:Y:S01]  /*0240*/  SYNCS.EXCH.64 URZ, [UR8+0x18], UR6 ;  /* 0x00001806083f75b2 */ /* 0x0000a20008000100 */
[----:B------:R0:W3:Y:S01]  /*0250*/  SYNCS.EXCH.64 URZ, [UR8+0x8], UR4 ;  /* 0x00000804083f75b2 */ /* 0x0000e20008000100 */
[----:B------:R0:W4:Y:S01]  /*0260*/  SYNCS.EXCH.64 URZ, [UR8+0x20], UR6 ;  /* 0x00002006083f75b2 */ /* 0x0001220008000100 */
[----:B------:R0:W0:Y:S01]  /*0270*/  SYNCS.EXCH.64 URZ, [UR8+0x10], UR4 ;  /* 0x00001004083f75b2 */ /* 0x0000220008000100 */
[----:B------:R0:W0:Y:S01]  /*0280*/  SYNCS.EXCH.64 URZ, [UR8+0x28], UR6 ;  /* 0x00002806083f75b2 */ /* 0x0000220008000100 */
[----:B------:R-:W-:Y:S01]  /*0290*/  NOP ;  /* 0x0000000000007918 */ /* 0x000fe20000000000 */
.L_x_2:
[----:B------:R-:W5:Y:S01]  /*02a0*/  SHFL.IDX PT, R0, R0, RZ, 0x1f ;  /* 0x00001fff00007589 */ /* 0x000f6200000e0000 */
[----:B------:R-:W-:Y:S01]  /*02b0*/  SHF.R.S32.HI R7, RZ, 0x1f, R18 ;  /* 0x0000001fff077819 */ /* 0x000fe20000011412 */
[----:B0-----:R-:W0:Y:S01]  /*02c0*/  S2UR UR8, SR_CTAID.X ;  /* 0x00000000000879c3 */ /* 0x001e220000002500 */
[----:B------:R-:W-:Y:S01]  /*02d0*/  ELECT P0, URZ, PT ;  /* 0x00000000003f782f */ /* 0x000fe20003800000 */
[----:B------:R-:W1:Y:S01]  /*02e0*/  S2R R4, SR_CTAID.Y ;  /* 0x0000000000047919 */ /* 0x000e620000002600 */
[----:B------:R-:W-:Y:S01]  /*02f0*/  LEA.HI R7, R7, R18, RZ, 0x7 ;  /* 0x0000001207077211 */ /* 0x000fe200078f38ff */
[----:B------:R-:W-:Y:S01]  /*0300*/  ULDC UR4, c[0x0][0x154] ;  /* 0x0000550000047ab9 */ /* 0x000fe20000000800 */
[----:B------:R-:W-:Y:S01]  /*0310*/  SHF.R.S32.HI R8, RZ, 0x1f, R3 ;  /* 0x0000001fff087819 */ /* 0x000fe20000011403 */
[----:B------:R-:W-:Y:S01]  /*0320*/  NOP ;  /* 0x0000000000007918 */ /* 0x000fe20000000000 */
[----:B------:R-:W-:Y:S01]  /*0330*/  LOP3.LUT R7, R7, 0xffffff80, RZ, 0xc0, !PT ;  /* 0xffffff8007077812 */ /* 0x000fe200078ec0ff */
[----:B------:R-:W2:Y:S01]  /*0340*/  LDC R12, c[0x0][0x140] ;  /* 0x00005000ff0c7b82 */ /* 0x000ea20000000800 */
[----:B------:R-:W-:Y:S01]  /*0350*/  LEA.HI R8, R8, R3, RZ, 0x2 ;  /* 0x0000000308087211 */ /* 0x000fe200078f10ff */
[----:B------:R-:W-:-:S02]  /*0360*/  NOP ;  /* 0x0000000000007918 */ /* 0x000fc40000000000 */
[----:B------:R-:W-:Y:S01]  /*0370*/  IMAD.IADD R6, R18, 0x1, -R7 ;  /* 0x0000000112067824 */ /* 0x000fe200078e0a07 */
[----:B------:R-:W-:-:S03]  /*0380*/  LOP3.LUT R8, R8, 0x3ffffffc, RZ, 0xc0, !PT ;  /* 0x3ffffffc08087812 */ /* 0x000fc600078ec0ff */
[----:B------:R-:W3:Y:S01]  /*0390*/  LDC R10, c[0x0][0x144] ;  /* 0x00005100ff0a7b82 */ /* 0x000ee20000000800 */
[----:B------:R-:W-:Y:S02]  /*03a0*/  SHF.R.S32.HI R7, RZ, 0x1f, R6 ;  /* 0x0000001fff077819 */ /* 0x000fe40000011406 */
[----:B------:R-:W-:Y:S02]  /*03b0*/  LOP3.LUT P2, RZ, R6, 0x7, RZ, 0xc0, !PT ;  /* 0x0000000706ff7812 */ /* 0x000fe4000784c0ff */
[----:B------:R-:W-:Y:S01]  /*03c0*/  LEA.HI R7, R7, R6, RZ, 0x3 ;  /* 0x0000000607077211 */ /* 0x000fe200078f18ff */
[----:B------:R-:W-:Y:S01]  /*03d0*/  VIADD R6, R5, 0xffffffff ;  /* 0xffffffff05067836 */ /* 0x000fe20000000000 */
[----:B-----5:R-:W-:Y:S02]  /*03e0*/  ISETP.NE.OR P0, PT, R0, RZ, !P0 ;  /* 0x000000ff0000720c */ /* 0x020fe40004705670 */
[--C-:B------:R-:W-:Y:S02]  /*03f0*/  SHF.R.S32.HI R0, RZ, 0x3, R7.reuse ;  /* 0x00000003ff007819 */ /* 0x100fe40000011407 */
[----:B------:R-:W-:-:S02]  /*0400*/  SHF.R.S32.HI R7, RZ, 0x1f, R7 ;  /* 0x0000001fff077819 */ /* 0x000fc40000011407 */
[----:B------:R-:W-:Y:S02]  /*0410*/  ISETP.GE.U32.AND P5, PT, R6, 0x2, PT ;  /* 0x000000020600780c */ /* 0x000fe40003fa6070 */
[----:B------:R-:W-:Y:S02]  /*0420*/  LEA.HI R7, R7, R0, RZ, 0x2 ;  /* 0x0000000007077211 */ /* 0x000fe400078f10ff */
[----:B--2---:R-:W-:Y:S02]  /*0430*/  ISETP.EQ.U32.AND P3, PT, R12, 0x1, PT ;  /* 0x000000010c00780c */ /* 0x004fe40003f62070 */
[----:B-1----:R-:W-:Y:S01]  /*0440*/  I2FP.F32.U32 R9, R4 ;  /* 0x0000000400097245 */ /* 0x002fe20000201000 */
[----:B------:R-:W-:Y:S01]  /*0450*/  VOTEU.ALL UP0, P0 ;  /* 0x00000000003f7886 */ /* 0x000fe20000000000 */
[----:B------:R-:W-:Y:S01]  /*0460*/  LOP3.LUT R7, R7, 0xfffffffc, RZ, 0xc0, !PT ;  /* 0xfffffffc07077812 */ /* 0x000fe200078ec0ff */
[----:B------:R-:W-:Y:S02]  /*0470*/  VOTEU.ALL UP1, P0 ;  /* 0x00000000003f7886 */ /* 0x000fe40000020000 */
[----:B------:R-:W-:Y:S01]  /*0480*/  FMUL R11, R9, UR4 ;  /* 0x00000004090b7c20 */ /* 0x000fe20008400000 */
[----:B------:R-:W-:Y:S01]  /*0490*/  IMAD.IADD R9, R3, 0x1, -R8 ;  /* 0x0000000103097824 */ /* 0x000fe200078e0a08 */
[----:B0-----:R-:W-:Y:S01]  /*04a0*/  I2FP.F32.U32 R8, UR8 ;  /* 0x0000000800087c45 */ /* 0x001fe20008201000 */
[----:B------:R-:W-:Y:S01]  /*04b0*/  IMAD.IADD R0, R0, 0x1, -R7 ;  /* 0x0000000100007824 */ /* 0x000fe200078e0a07 */
[----:B------:R-:W0:Y:S01]  /*04c0*/  @!UP0 S2UR UR7, SR_CgaCtaId ;  /* 0x00000000000789c3 */ /* 0x000e220000008800 */
[----:B------:R-:W-:Y:S01]  /*04d0*/  ULDC UR4, c[0x0][0x150] ;  /* 0x0000540000047ab9 */ /* 0x000fe20000000800 */
[----:B------:R-:W1:Y:S01]  /*04e0*/  F2I.U32.TRUNC.NTZ R11, R11 ;  /* 0x0000000b000b7305 */ /* 0x000e62000020f000 */
[----:B------:R-:W-:Y:S01]  /*04f0*/  FMUL R8, R8, UR4 ;  /* 0x0000000408087c20 */ /* 0x000fe20008400000 */
[----:B------:R-:W-:Y:S01]  /*0500*/  SHF.R.S32.HI R3, RZ, 0x1f, R2 ;  /* 0x0000001fff037819 */ /* 0x000fe20000011402 */
[----:B------:R-:W-:Y:S01]  /*0510*/  IMAD R9, R9, 0x4, R0 ;  /* 0x0000000409097824 */ /* 0x000fe200078e0200 */
[----:B------:R-:W-:Y:S01]  /*0520*/  UMOV UR4, 0x20 ;  /* 0x0000002000047882 */ /* 0x000fe20000000000 */
[----:B------:R-:W-:Y:S01]  /*0530*/  @!UP0 UMOV UR6, 0x400 ;  /* 0x0000040000068882 */ /* 0x000fe20000000000 */
[----:B------:R-:W2:Y:S01]  /*0540*/  LDC R7, c[0x0][0x148] ;  /* 0x00005200ff077b82 */ /* 0x000ea20000000800 */
[----:B------:R-:W-:Y:S01]  /*0550*/  LEA.HI R3, R3, R2, RZ, 0x2 ;  /* 0x0000000203037211 */ /* 0x000fe200078f10ff */
[----:B------:R-:W5:Y:S01]  /*0560*/  F2I.U32.TRUNC.NTZ R8, R8 ;  /* 0x0000000800087305 */ /* 0x000f62000020f000 */
[----:B------:R-:W-:Y:S01]  /*0570*/  IMAD.SHL.U32 R22, R9, 0x4, RZ ;  /* 0x0000000409167824 */ /* 0x000fe200078e00ff */
[----:B------:R-:W-:-:S04]  /*0580*/  @!UP0 UIADD3 UR4, -UR4, 0x100000, URZ ;  /* 0x0010000004048890 */ /* 0x000fc8000fffe13f */
[----:B------:R-:W-:Y:S02]  /*0590*/  @!UP0 USHF.L.U32 UR5, UR4, 0xb, URZ ;  /* 0x0000000b04058899 */ /* 0x000fe4000800063f */
[----:B------:R-:W-:Y:S01]  /*05a0*/  @!UP0 USHF.L.U32 UR4, UR4, 0x1, URZ ;  /* 0x0000000104048899 */ /* 0x000fe2000800063f */
[----:B------:R-:W-:Y:S02]  /*05b0*/  LOP3.LUT R3, R3, 0xfffffffc, RZ, 0xc0, !PT ;  /* 0xfffffffc03037812 */ /* 0x000fe400078ec0ff */
[----:B------:R-:W-:Y:S01]  /*05c0*/  LOP3.LUT R22, R9, 0xc, R22, 0x78, !PT ;  /* 0x0000000c09167812 */ /* 0x000fe200078e7816 */
[----:B-1----:R-:W-:Y:S02]  /*05d0*/  IMAD.MOV R21, RZ, RZ, -R11 ;  /* 0x000000ffff157224 */ /* 0x002fe400078e0a0b */
[----:B------:R-:W-:Y:S01]  /*05e0*/  IMAD.IADD R0, R2, 0x1, -R3 ;  /* 0x0000000102007824 */ /* 0x000fe200078e0a03 */
[----:B0-----:R-:W-:Y:S01]  /*05f0*/  @!UP0 ULEA UR6, UR7, UR6, 0x18 ;  /* 0x0000000607068291 */ /* 0x001fe2000f8ec03f */
[----:B-----5:R-:W-:-:S03]  /*0600*/  IMAD.MOV R3, RZ, RZ, -R8 ;  /* 0x000000ffff037224 */ /* 0x020fc600078e0a08 */
[----:B------:R-:W-:Y:S01]  /*0610*/  ISETP.NE.AND P1, PT, R0, 0x3, PT ;  /* 0x000000030000780c */ /* 0x000fe20003f25270 */
[----:B------:R-:W-:Y:S01]  /*0620*/  VOTEU.ALL UP0, P0 ;  /* 0x00000000003f7886 */ /* 0x000fe20000000000 */
[----:B------:R-:W-:Y:S01]  /*0630*/  ISETP.LT.U32.AND P0, PT, R22, 0x2, !P2 ;  /* 0x000000021600780c */ /* 0x000fe20005701070 */
[----:B---3--:R-:W-:Y:S01]  /*0640*/  IMAD R3, R10, R3, UR8 ;  /* 0x000000080a037e24 */ /* 0x008fe2000f8e0203 */
[----:B------:R-:W-:Y:S01]  /*0650*/  ISETP.EQ.OR P1, PT, R0, RZ, !P1 ;  /* 0x000000ff0000720c */ /* 0x000fe20004f22670 */
[----:B--2---:R-:W-:Y:S01]  /*0660*/  IMAD R9, R7, R21, R4 ;  /* 0x0000001507097224 */ /* 0x004fe200078e0204 */
[C---:B------:R-:W-:Y:S02]  /*0670*/  ISETP.NE.AND P2, PT, R5.reuse, RZ, PT ;  /* 0x000000ff0500720c */ /* 0x040fe40003f45270 */
[----:B------:R-:W-:Y:S01]  /*0680*/  ISETP.EQ.AND P1, PT, R5, RZ, P1 ;  /* 0x000000ff0500720c */ /* 0x000fe20000f22270 */
[----:B------:R-:W0:Y:S02]  /*0690*/  FENCE.VIEW.ASYNC.S ;  /* 0x00000000000073c6 */ /* 0x000e240000000000 */
[----:B0-----:R0:W1:Y:S01]  /*06a0*/  @!UP0 SYNCS.EXCH.64 URZ, [UR6+0x40], UR4 ;  /* 0x00004004063f85b2 */ /* 0x0010620008000100 */
[----:B------:R-:W-:-:S02]  /*06b0*/  ISETP.NE.AND P4, PT, R9, R22, PT ;  /* 0x000000160900720c */ /* 0x000fc40003f85270 */
[----:B------:R-:W-:Y:S02]  /*06c0*/  SEL R19, RZ, 0x1, !P1 ;  /* 0x00000001ff137807 */ /* 0x000fe40004800000 */
[----:B------:R-:W-:Y:S02]  /*06d0*/  ISETP.EQ.OR P4, PT, R3, RZ, !P4 ;  /* 0x000000ff0300720c */ /* 0x000fe40006782670 */
[----:B------:R-:W-:Y:S02]  /*06e0*/  SEL R19, R19, 0x2, P5 ;  /* 0x0000000213137807 */ /* 0x000fe40002800000 */
[----:B------:R-:W-:-:S04]  /*06f0*/  PLOP3.LUT P0, PT, P0, P4, PT, 0x80, 0x0 ;  /* 0x000000000000781c */ /* 0x000fc80000709070 */
[----:B------:R-:W-:Y:S01]  /*0700*/  P2R R156, PR, RZ, 0x1 ;  /* 0x00000001ff9c7803 */ /* 0x000fe20000000000 */
[----:B------:R0:W2:Y:S01]  /*0710*/  @!UP1 SYNCS.EXCH.64 URZ, [UR6+0x48], UR4 ;  /* 0x00004804063f95b2 */ /* 0x0000a20008000100 */
[----:B------:R-:W-:Y:S01]  /*0720*/  NOP ;  /* 0x0000000000007918 */ /* 0x000fe20000000000 */
[----:B------:R-:W-:Y:S06]  /*0730*/  @!P3 BRA `(.L_x_3) ;  /* 0x000000000008b947 */ /* 0x000fec0003800000 */
[----:B-12-4-:R-:W-:Y:S01]  /*0740*/  UCGABAR_ARV ;  /* 0x00000000000079c7 */ /* 0x016fe20008000000 */
[----:B------:R-:W-:Y:S05]  /*0750*/  BRA `(.L_x_4) ;  /* 0x0000000000047947 */ /* 0x000fea0003800000 */
.L_x_3:
[----:B-12-4-:R-:W-:Y:S01]  /*0760*/  NOP ;  /* 0x0000000000007918 */ /* 0x016fe20000000000 */
.L_x_4:
[----:B------:R-:W1:Y:S01]  /*0770*/  LDC R2, c[0x0][0x65c] ;  /* 0x00019700ff027b82 */ /* 0x000e620000000800 */
[----:B------:R-:W-:Y:S02]  /*0780*/  IMAD.U32 R8, RZ, RZ, UR8 ;  /* 0x00000008ff087e24 */ /* 0x000fe4000f8e00ff */
[----:B------:R-:W-:Y:S01]  /*0790*/  IMAD.MOV.U32 R9, RZ, RZ, RZ ;  /* 0x000000ffff097224 */ /* 0x000fe200078e00ff */
[----:B-1----:R-:W-:-:S04]  /*07a0*/  ISETP.NE.AND P1, PT, R2, 0x1, PT ;  /* 0x000000010200780c */ /* 0x002fc80003f25270 */
[----:B------:R-:W-:-:S09]  /*07b0*/  P2R R5, PR, RZ, 0x2 ;  /* 0x00000002ff057803 */ /* 0x000fd20000000000 */
[----:B------:R-:W1:Y:S01]  /*07c0*/  @P1 LDC R17, c[0x0][0x10] ;  /* 0x00000400ff111b82 */ /* 0x000e620000000800 */
[----:B------:R-:W-:Y:S02]  /*07d0*/  @P1 IMAD.MOV.U32 R5, RZ, RZ, RZ ;  /* 0x000000ffff051224 */ /* 0x000fe400078e00ff */
[----:B------:R-:W-:-:S05]  /*07e0*/  @P1 IMAD.MOV.U32 R13, RZ, RZ, RZ ;  /* 0x000000ffff0d1224 */ /* 0x000fca00078e00ff */
[----:B------:R-:W2:Y:S01]  /*07f0*/  @!P1 LDC R11, c[0x0][0xc] ;  /* 0x00000300ff0b9b82 */ /* 0x000ea20000000800 */
[----:B-1----:R-:W-:-:S04]  /*0800*/  @P1 IMAD.WIDE.U32 R16, R17, UR8, R4 ;  /* 0x0000000811101c25 */ /* 0x002fc8000f8e0004 */
[----:B------:R-:W-:Y:S02]  /*0810*/  @P1 IMAD.IADD R17, R17, 0x1, R13 ;  /* 0x0000000111111824 */ /* 0x000fe400078e020d */
[----:B--2---:R-:W-:-:S04]  /*0820*/  @!P1 IMAD.WIDE.U32 R8, R4, R11, R8 ;  /* 0x0000000b04089225 */ /* 0x004fc800078e0008 */
[----:B------:R-:W-:Y:S02]  /*0830*/  @!P1 IMAD.MOV.U32 R16, RZ, RZ, R8 ;  /* 0x000000ffff109224 */ /* 0x000fe400078e0008 */
[----:B------:R-:W-:Y:S01]  /*0840*/  @!P1 IMAD.MOV.U32 R17, RZ, RZ, R9 ;  /* 0x000000ffff119224 */ /* 0x000fe200078e0009 */
[----:B------:R-:W-:Y:S06]  /*0850*/  @!P3 BRA `(.L_x_5) ;  /* 0x00000000000cb947 */ /* 0x000fec0003800000 */
[----:B------:R-:W-:Y:S01]  /*0860*/  UCGABAR_WAIT ;  /* 0x0000000000007dc7 */ /* 0x000fe20008000000 */
[----:B------:R-:W-:Y:S01]  /*0870*/  CCTL.IVALL ;  /* 0x00000000ff00798f */ /* 0x000fe20002000000 */
[----:B------:R-:W-:Y:S05]  /*0880*/  BRA `(.L_x_6) ;  /* 0x0000000000047947 */ /* 0x000fea0003800000 */
.L_x_5:
[----:B------:R-:W-:Y:S06]  /*0890*/  BAR.SYNC.DEFER_BLOCKING 0x0 ;  /* 0x0000000000007b1d */ /* 0x000fec0000010000 */
.L_x_6:
[----:B------:R-:W-:Y:S05]  /*08a0*/  @!P2 BRA `(.L_x_7) ;  /* 0x000000b40020a947 */ /* 0x000fea0003800000 */
[----:B------:R-:W-:-:S13]  /*08b0*/  ISETP.GT.U32.AND P0, PT, R6, 0x1, PT ;  /* 0x000000010600780c */ /* 0x000fda0003f04070 */
[----:B0-----:R-:W-:Y:S05]  /*08c0*/  @P0 EXIT ;  /* 0x000000000000094d */ /* 0x001fea0003800000 */
[----:B------:R-:W-:Y:S01]  /*08d0*/  ULDC.64 UR4, c[0x0][0x650] ;  /* 0x0001940000047ab9 */ /* 0x000fe20000000a00 */
[----:B------:R-:W-:Y:S01]  /*08e0*/  PRMT R0, RZ, 0x7610, R0 ;  /* 0x00007610ff007816 */ /* 0x000fe20000000000 */
[----:B------:R-:W-:Y:S01]  /*08f0*/  IMAD.MOV.U32 R152, RZ, RZ, -0x1 ;  /* 0xffffffffff987424 */ /* 0x000fe200078e00ff */
[----:B------:R-:W-:Y:S01]  /*0900*/  ISETP.GE.U32.AND P0, PT, R16, UR4, PT ;  /* 0x0000000410007c0c */ /* 0x000fe2000bf06070 */
[----:B------:R-:W-:Y:S02]  /*0910*/  IMAD.MOV.U32 R153, RZ, RZ, -0x1 ;  /* 0xffffffffff997424 */ /* 0x000fe400078e00ff */
[----:B------:R-:W-:Y:S01]  /*0920*/  IMAD.MOV.U32 R23, RZ, RZ, -0x1 ;  /* 0xffffffffff177424 */ /* 0x000fe200078e00ff */
[----:B------:R-:W-:-:S13]  /*0930*/  ISETP.GE.U32.AND.EX P0, PT, R17, UR5, PT, P0 ;  /* 0x0000000511007c0c */ /* 0x000fda000bf06100 */
[----:B------:R-:W-:Y:S05]  /*0940*/  @P0 BRA `(.L_x_8) ;  /* 0x00000004002c0947 */ /* 0x000fea0003800000 */
[----:B------:R-:W0:Y:S01]  /*0950*/  LDC.64 R24, c[0x0][0x628] ;  /* 0x00018a00ff187b82 */ /* 0x000e220000000a00 */
[----:B------:R-:W-:Y:S02]  /*0960*/  IMAD.MOV.U32 R8, RZ, RZ, R16 ;  /* 0x000000ffff087224 */ /* 0x000fe400078e0010 */
[----:B------:R-:W-:-:S05]  /*0970*/  IMAD.MOV.U32 R9, RZ, RZ, R17 ;  /* 0x000000ffff097224 */ /* 0x000fca00078e0011 */
[----:B------:R-:W1:Y:S08]  /*0980*/  LDC R0, c[0x0][0x630] ;  /* 0x00018c00ff007b82 */ /* 0x000e700000000800 */
[----:B------:R-:W2:Y:S01]  /*0990*/  LDC.64 R26, c[0x0][0x620] ;  /* 0x00018800ff1a7b82 */ /* 0x000ea20000000a00 */
[----:B0-----:R-:W-:-:S04]  /*09a0*/  ISETP.NE.U32.AND P0, PT, R24, RZ, PT ;  /* 0x000000ff1800720c */ /* 0x001fc80003f05070 */
[----:B------:R-:W-:-:S13]  /*09b0*/  ISETP.NE.AND.EX P0, PT, R25, RZ, PT, P0 ;  /* 0x000000ff1900720c */ /* 0x000fda0003f05300 */
[----:B-12---:R-:W-:Y:S05]  /*09c0*/  @!P0 BRA `(.L_x_9) ;  /* 0x0000000000288947 */ /* 0x006fea0003800000 */
[----:B------:R-:W0:Y:S02]  /*09d0*/  LDC R13, c[0x0][0x634] ;  /* 0x00018d00ff0d7b82 */ /* 0x000e240000000800 */
[----:B0-----:R-:W-:-:S05]  /*09e0*/  IADD3 R13, P0, R16, R13, RZ ;  /* 0x0000000d100d7210 */ /* 0x001fca0007f1e0ff */
[----:B------:R-:W-:-:S04]  /*09f0*/  IMAD.X R15, RZ, RZ, R17, P0 ;  /* 0x000000ffff0f7224 */ /* 0x000fc800000e0611 */
[----:B------:R-:W-:-:S04]  /*0a00*/  IMAD.WIDE.U32 R8, R15, R24, RZ ;  /* 0x000000180f087225 */ /* 0x000fc800078e00ff */
[----:B------:R-:W-:-:S04]  /*0a10*/  IMAD.WIDE.U32 R10, P0, R13, R25, R8 ;  /* 0x000000190d0a7225 */ /* 0x000fc80007800008 */
[----:B------:R-:W-:-:S04]  /*0a20*/  IMAD.WIDE.U32 R8, R13, R24, RZ ;  /* 0x000000180d087225 */ /* 0x000fc800078e00ff */
[----:B------:R-:W-:Y:S01]  /*0a30*/  IMAD.X R13, RZ, RZ, RZ, P0 ;  /* 0x000000ffff0d7224 */ /* 0x000fe200000e06ff */
[----:B------:R-:W-:Y:S01]  /*0a40*/  IADD3 RZ, P0, R9, R10, RZ ;  /* 0x0000000a09ff7210 */ /* 0x000fe20007f1e0ff */
[----:B------:R-:W-:-:S04]  /*0a50*/  IMAD.MOV.U32 R12, RZ, RZ, R11 ;  /* 0x000000ffff0c7224 */ /* 0x000fc800078e000b */
[----:B------:R-:W-:-:S08]  /*0a60*/  IMAD.WIDE.U32.X R8, R15, R25, R12, P0 ;  /* 0x000000190f087225 */ /* 0x000fd000000e040c */
.L_x_9:
[----:B------:R-:W0:Y:S01]  /*0a70*/  LDC.64 R24, c[0x0][0x640] ;  /* 0x00019000ff187b82 */ /* 0x000e220000000a00 */
[-CC-:B------:R-:W-:Y:S01]  /*0a80*/  SHF.R.U64 R28, R8, R0.reuse, R9.reuse ;  /* 0x00000000081c7219 */ /* 0x180fe20000001209 */
[----:B------:R-:W-:Y:S01]  /*0a90*/  IMAD R30, R7, R21, R4 ;  /* 0x00000015071e7224 */ /* 0x000fe200078e0204 */
[----:B------:R-:W-:Y:S01]  /*0aa0*/  SHF.R.U32.HI R0, RZ, R0, R9 ;  /* 0x00000000ff007219 */ /* 0x000fe20000011609 */
[----:B------:R-:W-:Y:S01]  /*0ab0*/  IMAD.MOV.U32 R21, RZ, RZ, 0x1 ;  /* 0x00000001ff157424 */ /* 0x000fe200078e00ff */
[----:B------:R-:W-:-:S03]  /*0ac0*/  IADD3 R5, P0, RZ, -R28, RZ ;  /* 0x8000001cff057210 */ /* 0x000fc60007f1e0ff */
[----:B------:R-:W1:Y:S02]  /*0ad0*/  LDC R6, c[0x0][0x618] ;  /* 0x00018600ff067b82 */ /* 0x000e640000000800 */
[----:B------:R-:W-:-:S04]  /*0ae0*/  IMAD.X R9, RZ, RZ, ~R0, P0 ;  /* 0x000000ffff097224 */ /* 0x000fc800000e0e00 */
[-C--:B------:R-:W-:Y:S02]  /*0af0*/  IMAD R0, R9, R26.reuse, RZ ;  /* 0x0000001a09007224 */ /* 0x080fe400078e02ff */
[----:B------:R-:W2:Y:S01]  /*0b00*/  LDC R11, c[0x0][0x608] ;  /* 0x00018200ff0b7b82 */ /* 0x000ea20000000800 */
[----:B------:R-:W-:-:S04]  /*0b10*/  IMAD.WIDE.U32 R8, R5, R26, R16 ;  /* 0x0000001a05087225 */ /* 0x000fc800078e0010 */
[----:B------:R-:W-:-:S03]  /*0b20*/  IMAD R5, R5, R27, R0 ;  /* 0x0000001b05057224 */ /* 0x000fc600078e0200 */
[----:B------:R-:W3:Y:S01]  /*0b30*/  LDC R12, c[0x0][0x658] ;  /* 0x00019600ff0c7b82 */ /* 0x000ee20000000800 */
[----:B0-----:R-:W-:Y:S01]  /*0b40*/  ISETP.NE.U32.AND P0, PT, R24, RZ, PT ;  /* 0x000000ff1800720c */ /* 0x001fe20003f05070 */
[----:B------:R-:W-:Y:S02]  /*0b50*/  IMAD.IADD R5, R9, 0x1, R5 ;  /* 0x0000000109057824 */ /* 0x000fe400078e0205 */
[----:B------:R-:W-:Y:S01]  /*0b60*/  IMAD.MOV.U32 R9, RZ, RZ, -0x1 ;  /* 0xffffffffff097424 */ /* 0x000fe200078e00ff */
[----:B------:R-:W-:-:S03]  /*0b70*/  ISETP.NE.AND.EX P0, PT, R25, RZ, PT, P0 ;  /* 0x000000ff1900720c */ /* 0x000fc60003f05300 */
[----:B------:R-:W0:Y:S01]  /*0b80*/  LDC R15, c[0x0][0x600] ;  /* 0x00018000ff0f7b82 */ /* 0x000e220000000800 */
[-CC-:B-1----:R-:W-:Y:S02]  /*0b90*/  SHF.R.U64 R13, R8, R6.reuse, R5.reuse ;  /* 0x00000006080d7219 */ /* 0x182fe40000001205 */
[----:B------:R-:W-:-:S05]  /*0ba0*/  SHF.R.U32.HI R0, RZ, R6, R5 ;  /* 0x00000006ff007219 */ /* 0x000fca0000011605 */
[----:B------:R-:W1:Y:S01]  /*0bb0*/  LDC R14, c[0x0][0x648] ;  /* 0x00019200ff0e7b82 */ /* 0x000e620000000800 */
[-CC-:B--2---:R-:W-:Y:S02]  /*0bc0*/  SHF.R.U64 R27, R13, R11.reuse, R0.reuse ;  /* 0x0000000b0d1b7219 */ /* 0x184fe40000001200 */
[----:B------:R-:W-:-:S05]  /*0bd0*/  SHF.R.U32.HI R5, RZ, R11, R0 ;  /* 0x0000000bff057219 */ /* 0x000fca0000011600 */
[----:B------:R-:W2:Y:S01]  /*0be0*/  LDC R20, c[0x0][0x638] ;  /* 0x00018e00ff147b82 */ /* 0x000ea20000000800 */
[-CC-:B---3--:R-:W-:Y:S02]  /*0bf0*/  SHF.R.U64 R26, R27, R12.reuse, R5.reuse ;  /* 0x0000000c1b1a7219 */ /* 0x188fe40000001205 */
[-C--:B------:R-:W-:Y:S02]  /*0c00*/  SHF.L.U32 R0, R9, R12.reuse, RZ ;  /* 0x0000000c09007219 */ /* 0x080fe400000006ff */
[----:B------:R-:W-:Y:S01]  /*0c10*/  SHF.R.U32.HI R5, RZ, R12, R5 ;  /* 0x0000000cff057219 */ /* 0x000fe20000011605 */
[----:B------:R-:W-:Y:S01]  /*0c20*/  IMAD.MOV.U32 R4, RZ, RZ, R26 ;  /* 0x000000ffff047224 */ /* 0x000fe200078e001a */
[----:B------:R-:W-:Y:S01]  /*0c30*/  LOP3.LUT R10, RZ, R0, RZ, 0x33, !PT ;  /* 0x00000000ff0a7212 */ /* 0x000fe200078e33ff */
[----:B------:R-:W3:Y:S01]  /*0c40*/  LDC R23, c[0x0][0x610] ;  /* 0x00018400ff177b82 */ /* 0x000ee20000000800 */
[----:B------:R-:W-:Y:S05]  /*0c50*/  @!P0 BRA `(.L_x_10) ;  /* 0x0000000000288947 */ /* 0x000fea0003800000 */
[----:B------:R-:W4:Y:S02]  /*0c60*/  LDC R9, c[0x0][0x64c] ;  /* 0x00019300ff097b82 */ /* 0x000f240000000800 */
[----:B----4-:R-:W-:-:S05]  /*0c70*/  IADD3 R9, P0, R26, R9, RZ ;  /* 0x000000091a097210 */ /* 0x010fca0007f1e0ff */
        /* <DEDUP_REMOVED lines=8> */
.L_x_10:
[----:B-1----:R-:W-:Y:S01]  /*0d00*/  SHF.R.U64 R4, R4, R14, R5 ;  /* 0x0000000e04047219 */ /* 0x002fe20000001205 */
[----:B0-----:R-:W-:Y:S01]  /*0d10*/  VIADD R6, R15, 0xffffffff ;  /* 0xffffffff0f067836 */ /* 0x001fe20000000000 */
[----:B------:R-:W-:Y:S02]  /*0d20*/  SHF.L.U32 R0, R21, R12, RZ ;  /* 0x0000000c15007219 */ /* 0x000fe400000006ff */
[----:B------:R-:W-:Y:S01]  /*0d30*/  LOP3.LUT R5, R27, R10, RZ, 0xc0, !PT ;  /* 0x0000000a1b057212 */ /* 0x000fe200078ec0ff */
[----:B------:R-:W-:Y:S01]  /*0d40*/  IMAD.MOV R7, RZ, RZ, -R4 ;  /* 0x000000ffff077224 */ /* 0x000fe200078e0a04 */
[----:B------:R-:W-:Y:S02]  /*0d50*/  SEL R3, R3, R30, !P1 ;  /* 0x0000001e03037207 */ /* 0x000fe40004800000 */
[----:B------:R-:W-:Y:S01]  /*0d60*/  LOP3.LUT R6, R13, R6, RZ, 0xc0, !PT ;  /* 0x000000060d067212 */ /* 0x000fe200078ec0ff */
[----:B------:R-:W-:Y:S02]  /*0d70*/  IMAD R4, R0, R4, R5 ;  /* 0x0000000400047224 */ /* 0x000fe400078e0205 */
[----:B--2---:R-:W-:-:S02]  /*0d80*/  IMAD R0, R7, R20, R26 ;  /* 0x0000001407007224 */ /* 0x004fc400078e021a */
[----:B---3--:R-:W-:Y:S02]  /*0d90*/  IMAD R3, R4, R23, R3 ;  /* 0x0000001704037224 */ /* 0x008fe400078e0203 */
[----:B------:R-:W-:Y:S02]  /*0da0*/  IMAD R152, R0, R15, R6 ;  /* 0x0000000f00987224 */ /* 0x000fe400078e0206 */
[----:B------:R-:W-:Y:S02]  /*0db0*/  IMAD.MOV.U32 R4, RZ, RZ, 0x1 ;  /* 0x00000001ff047424 */ /* 0x000fe400078e00ff */
[----:B------:R-:W-:Y:S01]  /*0dc0*/  IMAD.MOV.U32 R23, RZ, RZ, R28 ;  /* 0x000000ffff177224 */ /* 0x000fe200078e001c */
[----:B------:R-:W-:Y:S02]  /*0dd0*/  SEL R153, R152, R3, !P1 ;  /* 0x0000000398997207 */ /* 0x000fe40004800000 */
[----:B------:R-:W-:Y:S02]  /*0de0*/  PRMT R0, R4, 0x7610, R0 ;  /* 0x0000761004007816 */ /* 0x000fe40000000000 */
[----:B------:R-:W-:-:S07]  /*0df0*/  SEL R152, R3, R152, !P1 ;  /* 0x0000009803987207 */ /* 0x000fce0004800000 */
.L_x_8:
[----:B------:R-:W-:-:S08]  /*0e00*/  NOP ;  /* 0x0000000000007918 */ /* 0x000fd00000000000 */
[----:B------:R-:W0:Y:S02]  /*0e10*/  USETMAXREG.TRY_ALLOC.CTAPOOL UP0, 0xe8 ;  /* 0x000000e8000079c8 */ /* 0x000e240008000600 */
[----:B0-----:R-:W-:-:S13]  /*0e20*/  PLOP3.LUT P0, PT, PT, PT, UP0, 0x80, 0x0 ;  /* 0x000000000000781c */ /* 0x001fda0003f0f008 */
[----:B------:R-:W-:Y:S05]  /*0e30*/  @!P0 BRA `(.L_x_8) ;  /* 0xfffffffc00f08947 */ /* 0x000fea000383ffff */
[----:B------:R-:W-:Y:S01]  /*0e40*/  ULDC.64 UR4, c[0x0][0x598] ;  /* 0x0001660000047ab9 */ /* 0x000fe20000000a00 */
[----:B------:R-:W-:Y:S01]  /*0e50*/  ULDC.64 UR36, c[0x0][0x208] ;  /* 0x0000820000247ab9 */ /* 0x000fe20000000a00 */
[----:B------:R-:W-:-:S04]  /*0e60*/  ISETP.NE.U32.AND P0, PT, RZ, UR4, PT ;  /* 0x00000004ff007c0c */ /* 0x000fc8000bf05070 */
[----:B------:R-:W-:-:S13]  /*0e70*/  ISETP.NE.AND.EX P0, PT, RZ, UR5, PT, P0 ;  /* 0x00000005ff007c0c */ /* 0x000fda000bf05300 */
[----:B------:R-:W-:Y:S05]  /*0e80*/  @!P0 BRA `(.L_x_11) ;  /* 0x00000000001c8947 */ /* 0x000fea0003800000 */
[----:B------:R-:W0:Y:S02]  /*0e90*/  LDC.64 R4, c[0x0][0x598] ;  /* 0x00016600ff047b82 */ /* 0x000e240000000a00 */
[----:B0-----:R-:W2:Y:S02]  /*0ea0*/  LDG.E.64 R4, desc[UR36][R4.64] ;  /* 0x0000002404047981 */ /* 0x001ea4000c1e1b00 */
[----:B--2---:R-:W-:-:S04]  /*0eb0*/  ISETP.NE.U32.AND P0, PT, R4, RZ, PT ;  /* 0x000000ff0400720c */ /* 0x004fc80003f05070 */
[----:B------:R-:W-:-:S13]  /*0ec0*/  ISETP.NE.AND.EX P0, PT, R5, RZ, PT, P0 ;  /* 0x000000ff0500720c */ /* 0x000fda0003f05300 */
[----:B------:R-:W-:Y:S05]  /*0ed0*/  @!P0 BRA `(.L_x_11) ;  /* 0x0000000000088947 */ /* 0x000fea0003800000 */
[----:B------:R0:W5:Y:S01]  /*0ee0*/  LD.E R154, desc[UR36][R4.64] ;  /* 0x00000024049a7980 */ /* 0x000162000c101900 */
[----:B------:R-:W-:Y:S05]  /*0ef0*/  BRA `(.L_x_12) ;  /* 0x0000000000247947 */ /* 0x000fea0003800000 */
.L_x_11:
[----:B------:R-:W-:Y:S02]  /*0f00*/  ULDC.64 UR4, c[0x0][0x588] ;  /* 0x0001620000047ab9 */ /* 0x000fe40000000a00 */
[----:B------:R-:W-:-:S04]  /*0f10*/  ISETP.NE.U32.AND P0, PT, RZ, UR4, PT ;  /* 0x00000004ff007c0c */ /* 0x000fc8000bf05070 */
[----:B------:R-:W-:-:S13]  /*0f20*/  ISETP.NE.AND.EX P0, PT, RZ, UR5, PT, P0 ;  /* 0x00000005ff007c0c */ /* 0x000fda000bf05300 */
[----:B------:R-:W-:Y:S05]  /*0f30*/  @!P0 BRA `(.L_x_13) ;  /* 0x00000000000c8947 */ /* 0x000fea0003800000 */
[----:B------:R-:W0:Y:S02]  /*0f40*/  LDC.64 R154, c[0x0][0x588] ;  /* 0x00016200ff9a7b82 */ /* 0x000e240000000a00 */
[----:B0-----:R1:W5:Y:S01]  /*0f50*/  LDG.E R154, desc[UR36][R154.64] ;  /* 0x000000249a9a7981 */ /* 0x001362000c1e1900 */
[----:B------:R-:W-:Y:S05]  /*0f60*/  BRA `(.L_x_12) ;  /* 0x0000000000087947 */ /* 0x000fea0003800000 */
.L_x_13:
[----:B------:R-:W-:Y:S02]  /*0f70*/  ULDC UR4, c[0x0][0x580] ;  /* 0x0001600000047ab9 */ /* 0x000fe40000000800 */
[----:B------:R-:W-:-:S07]  /*0f80*/  IMAD.U32 R154, RZ, RZ, UR4 ;  /* 0x00000004ff9a7e24 */ /* 0x000fce000f8e00ff */
.L_x_12:
[----:B------:R-:W-:Y:S02]  /*0f90*/  ULDC.64 UR4, c[0x0][0x5a0] ;  /* 0x0001680000047ab9 */ /* 0x000fe40000000a00 */
[----:B------:R-:W-:-:S04]  /*0fa0*/  ISETP.NE.U32.AND P0, PT, RZ, UR4, PT ;  /* 0x00000004ff007c0c */ /* 0x000fc8000bf05070 */
[----:B------:R-:W-:-:S13]  /*0fb0*/  ISETP.NE.AND.EX P0, PT, RZ, UR5, PT, P0 ;  /* 0x00000005ff007c0c */ /* 0x000fda000bf05300 */
[----:B------:R-:W-:Y:S05]  /*0fc0*/  @!P0 BRA `(.L_x_14) ;  /* 0x00000000001c8947 */ /* 0x000fea0003800000 */
[----:B0-----:R-:W0:Y:S02]  /*0fd0*/  LDC.64 R4, c[0x0][0x5a0] ;  /* 0x00016800ff047b82 */ /* 0x001e240000000a00 */
[----:B0-----:R-:W2:Y:S02]  /*0fe0*/  LDG.E.64 R4, desc[UR36][R4.64] ;  /* 0x0000002404047981 */ /* 0x001ea4000c1e1b00 */
[----:B--2---:R-:W-:-:S04]  /*0ff0*/  ISETP.NE.U32.AND P0, PT, R4, RZ, PT ;  /* 0x000000ff0400720c */ /* 0x004fc80003f05070 */
[----:B------:R-:W-:-:S13]  /*1000*/  ISETP.NE.AND.EX P0, PT, R5, RZ, PT, P0 ;  /* 0x000000ff0500720c */ /* 0x000fda0003f05300 */
[----:B------:R-:W-:Y:S05]  /*1010*/  @!P0 BRA `(.L_x_14) ;  /* 0x0000000000088947 */ /* 0x000fea0003800000 */
[----:B-1----:R0:W5:Y:S01]  /*1020*/  LD.E R155, desc[UR36][R4.64] ;  /* 0x00000024049b7980 */ /* 0x002162000c101900 */
[----:B------:R-:W-:Y:S05]  /*1030*/  BRA `(.L_x_15) ;  /* 0x0000000000247947 */ /* 0x000fea0003800000 */
.L_x_14:
[----:B------:R-:W-:Y:S02]  /*1040*/  ULDC.64 UR4, c[0x0][0x590] ;  /* 0x0001640000047ab9 */ /* 0x000fe40000000a00 */
[----:B------:R-:W-:-:S04]  /*1050*/  ISETP.NE.U32.AND P0, PT, RZ, UR4, PT ;  /* 0x00000004ff007c0c */ /* 0x000fc8000bf05070 */
[----:B------:R-:W-:-:S13]  /*1060*/  ISETP.NE.AND.EX P0, PT, RZ, UR5, PT, P0 ;  /* 0x00000005ff007c0c */ /* 0x000fda000bf05300 */
[----:B------:R-:W-:Y:S05]  /*1070*/  @!P0 BRA `(.L_x_16) ;  /* 0x00000000000c8947 */ /* 0x000fea0003800000 */
[----:B0-----:R-:W1:Y:S02]  /*1080*/  LDC.64 R4, c[0x0][0x590] ;  /* 0x00016400ff047b82 */ /* 0x001e640000000a00 */
[----:B-1----:R1:W5:Y:S01]  /*1090*/  LDG.E R155, desc[UR36][R4.64] ;  /* 0x00000024049b7981 */ /* 0x002362000c1e1900 */
[----:B------:R-:W-:Y:S05]  /*10a0*/  BRA `(.L_x_15) ;  /* 0x0000000000087947 */ /* 0x000fea0003800000 */
.L_x_16:
[----:B------:R-:W-:Y:S02]  /*10b0*/  ULDC UR4, c[0x0][0x584] ;  /* 0x0001610000047ab9 */ /* 0x000fe40000000800 */
[----:B-1----:R-:W-:-:S07]  /*10c0*/  IMAD.U32 R155, RZ, RZ, UR4 ;  /* 0x00000004ff9b7e24 */ /* 0x002fce000f8e00ff */
.L_x_15:
[----:B------:R-:W-:-:S13]  /*10d0*/  LOP3.LUT P0, RZ, R0, 0xff, RZ, 0xc0, !PT ;  /* 0x000000ff00ff7812 */ /* 0x000fda000780c0ff */
[----:B------:R-:W-:Y:S05]  /*10e0*/  @!P0 EXIT ;  /* 0x000000000000894d */ /* 0x000fea0003800000 */
[----:B------:R-:W-:Y:S01]  /*10f0*/  ULDC UR4, c[0x0][0x28c] ;  /* 0x0000a30000047ab9 */ /* 0x000fe20000000800 */
[----:B------:R-:W-:Y:S01]  /*1100*/  LOP3.LUT R164, R19, 0x1, RZ, 0xfc, !PT ;  /* 0x0000000113a47812 */ /* 0x000fe200078efcff */
[----:B------:R-:W-:Y:S01]  /*1110*/  UIADD3 UR4, UR4, 0x7f, URZ ;  /* 0x0000007f04047890 */ /* 0x000fe2000fffe03f */
[----:B------:R-:W-:Y:S01]  /*1120*/  UMOV UR38, URZ ;  /* 0x0000003f00267c82 */ /* 0x000fe20008000000 */
[----:B------:R-:W-:Y:S02]  /*1130*/  UMOV UR39, URZ ;  /* 0x0000003f00277c82 */ /* 0x000fe40008000000 */
[----:B------:R-:W-:-:S04]  /*1140*/  USHF.R.S32.HI UR5, URZ, 0x1f, UR4 ;  /* 0x0000001f3f057899 */ /* 0x000fc80008011404 */
[----:B------:R-:W-:-:S04]  /*1150*/  ULEA.HI UR5, UR5, UR4, URZ, 0x7 ;  /* 0x0000000405057291 */ /* 0x000fc8000f8f383f */
[----:B------:R-:W-:-:S12]  /*1160*/  USHF.R.S32.HI UR40, URZ, 0x7, UR5 ;  /* 0x000000073f287899 */ /* 0x000fd80008011405 */
.L_x_290:
[----:B------:R-:W-:Y:S01]  /*1170*/  LOP3.LUT R0, R18, 0x80, RZ, 0xc0, !PT ;  /* 0x0000008012007812 */ /* 0x000fe200078ec0ff */
[----:B--2---:R-:W2:Y:S01]  /*1180*/  S2UR UR7, SR_CgaCtaId ;  /* 0x00000000000779c3 */ /* 0x004ea20000008800 */
[----:B------:R-:W-:Y:S02]  /*1190*/  UMOV UR6, 0x400 ;  /* 0x0000040000067882 */ /* 0x000fe40000000000 */
[----:B------:R-:W-:-:S06]  /*11a0*/  SHF.R.U32.HI R0, RZ, 0x7, R0 ;  /* 0x00000007ff007819 */ /* 0x000fcc0000011600 */
[----:B---3--:R-:W3:Y:S01]  /*11b0*/  SHFL.IDX PT, R0, R0, RZ, 0x1f ;  /* 0x00001fff00007589 */ /* 0x008ee200000e0000 */
[----:B--2---:R-:W-:Y:S01]  /*11c0*/  ULEA UR6, UR7, UR6, 0x18 ;  /* 0x0000000607067291 */ /* 0x004fe2000f8ec03f */
[----:B---3--:R-:W-:-:S13]  /*11d0*/  R2UR UR4, R0 ;  /* 0x00000000000472ca */ /* 0x008fda00000e0000 */
[----:B------:R-:W-:-:S04]  /*11e0*/  ULEA.HI UR5, UR4, UR4, URZ, 0x1 ;  /* 0x0000000404057291 */ /* 0x000fc8000f8f083f */
[----:B------:R-:W-:-:S04]  /*11f0*/  ULOP3.LUT UR5, UR5, 0x7fffe, URZ, 0xc0, !UPT ;  /* 0x0007fffe05057892 */ /* 0x000fc8000f8ec03f */
[----:B------:R-:W-:-:S03]  /*1200*/  UIADD3 UR5, UR4, -UR5, URZ ;  /* 0x8000000504057290 */ /* 0x000fc6000fffe03f */
[----:B------:R-:W-:Y:S01]  /*1210*/  ULDC UR4, c[0x0][0x28c] ;  /* 0x0000a30000047ab9 */ /* 0x000fe20000000800 */
[----:B------:R-:W-:Y:S01]  /*1220*/  ULEA UR5, UR5, UR6, 0xd ;  /* 0x0000000605057291 */ /* 0x000fe2000f8e683f */
[----:B------:R-:W-:-:S03]  /*1230*/  ISETP.LT.AND P0, PT, RZ, UR4, PT ;  /* 0x00000004ff007c0c */ /* 0x000fc6000bf01270 */
[----:B------:R-:W-:-:S04]  /*1240*/  UIADD3 UR5, UR5, 0x100, URZ ;  /* 0x0000010005057890 */ /* 0x000fc8000fffe03f */
[----:B------:R-:W-:-:S04]  /*1250*/  USHF.R.U32.HI UR5, URZ, 0x4, UR5 ;  /* 0x000000043f057899 */ /* 0x000fc80008011605 */
[----:B------:R-:W-:Y:S02]  /*1260*/  ULOP3.LUT UR41, UR5, 0x3fff, URZ, 0xc0, !UPT ;  /* 0x00003fff05297892 */ /* 0x000fe4000f8ec03f */
[----:B-1--45:R-:W-:Y:S10]  /*1270*/  @P0 BRA `(.L_x_17) ;  /* 0x0000000000400947 */ /* 0x032ff40003800000 */
[----:B------:R-:W-:Y:S01]  /*1280*/  MOV R0, 0x0 ;  /* 0x0000000000007802 */ /* 0x000fe20000000f00 */
[----:B------:R-:W-:Y:S01]  /*1290*/  ULDC.64 UR4, c[0x4][0x68] ;  /* 0x01001a0000047ab9 */ /* 0x000fe20000000a00 */
[----:B------:R-:W-:Y:S01]  /*12a0*/  ULDC.64 UR6, c[0x4][0x8] ;  /* 0x0100020000067ab9 */ /* 0x000fe20000000a00 */
[----:B01----:R-:W-:Y:S01]  /*12b0*/  IMAD.U32 R4, RZ, RZ, UR4 ;  /* 0x00000004ff047e24 */ /* 0x003fe2000f8e00ff */
[----:B------:R0:W1:Y:S01]  /*12c0*/  LDC.64 R14, c[0x4][R0] ;  /* 0x01000000000e7b82 */ /* 0x0000620000000a00 */
[----:B------:R-:W-:Y:S01]  /*12d0*/  IMAD.U32 R5, RZ, RZ, UR5 ;  /* 0x00000005ff057e24 */ /* 0x000fe2000f8e00ff */
[----:B------:R-:W-:Y:S01]  /*12e0*/  ULDC.64 UR4, c[0x4][0x70] ;  /* 0x01001c0000047ab9 */ /* 0x000fe20000000a00 */
[----:B------:R-:W-:Y:S02]  /*12f0*/  IMAD.U32 R10, RZ, RZ, UR6 ;  /* 0x00000006ff0a7e24 */ /* 0x000fe4000f8e00ff */
[----:B------:R-:W-:Y:S02]  /*1300*/  IMAD.U32 R6, RZ, RZ, UR4 ;  /* 0x00000004ff067e24 */ /* 0x000fe4000f8e00ff */
[----:B------:R-:W-:-:S02]  /*1310*/  IMAD.U32 R7, RZ, RZ, UR5 ;  /* 0x00000005ff077e24 */ /* 0x000fc4000f8e00ff */
[----:B------:R-:W-:Y:S02]  /*1320*/  IMAD.U32 R11, RZ, RZ, UR7 ;  /* 0x00000007ff0b7e24 */ /* 0x000fe4000f8e00ff */
[----:B------:R-:W-:Y:S02]  /*1330*/  IMAD.MOV.U32 R8, RZ, RZ, 0x1e1 ;  /* 0x000001e1ff087424 */ /* 0x000fe400078e00ff */
[----:B------:R-:W-:Y:S02]  /*1340*/  IMAD.MOV.U32 R12, RZ, RZ, 0x1 ;  /* 0x00000001ff0c7424 */ /* 0x000fe400078e00ff */
[----:B0-----:R-:W-:-:S07]  /*1350*/  IMAD.MOV.U32 R13, RZ, RZ, RZ ;  /* 0x000000ffff0d7224 */ /* 0x001fce00078e00ff */
[----:B------:R-:W-:-:S07]  /*1360*/  LEPC R20, `(.L_x_17) ;  /* 0x000000001014794e */ /* 0x000fce0000000000 */
[----:B-1---5:R-:W-:Y:S05]  /*1370*/  CALL.ABS.NOINC R14 ;  /* 0x000000000e007343 */ /* 0x022fea0003c00000 */
.L_x_17:
[----:B------:R-:W-:-:S13]  /*1380*/  ISETP.NE.AND P0, PT, R164, 0x3, PT ;  /* 0x00000003a400780c */ /* 0x000fda0003f05270 */
[----:B------:R-:W-:Y:S05]  /*1390*/  @!P0 BRA `(.L_x_18) ;  /* 0x0000000000048947 */ /* 0x000fea0003800000 */
[----:B------:R-:W-:Y:S01]  /*13a0*/  BPT.TRAP 0x1 ;  /* 0x000000040000795c */ /* 0x000fe20000300000 */
.L_x_18:
[----:B------:R-:W2:Y:S01]  /*13b0*/  S2UR UR5, SR_CgaCtaId ;  /* 0x00000000000579c3 */ /* 0x000ea20000008800 */
[----:B------:R-:W-:Y:S01]  /*13c0*/  UMOV UR4, 0x400 ;  /* 0x0000040000047882 */ /* 0x000fe20000000000 */
[----:B------:R-:W-:Y:S02]  /*13d0*/  IMAD.U32 R0, RZ, RZ, UR38 ;  /* 0x00000026ff007e24 */ /* 0x000fe4000f8e00ff */
[----:B------:R-:W-:-:S03]  /*13e0*/  IMAD.U32 R3, RZ, RZ, UR39 ;  /* 0x00000027ff037e24 */ /* 0x000fc6000f8e00ff */
[----:B------:R-:W-:Y:S01]  /*13f0*/  SHF.L.U32 R0, R0, 0x1f, RZ ;  /* 0x0000001f00007819 */ /* 0x000fe200000006ff */
[----:B--2---:R-:W-:-:S06]  /*1400*/  ULEA UR4, UR5, UR4, 0x18 ;  /* 0x0000000405047291 */ /* 0x004fcc000f8ec03f */
[----:B------:R-:W-:-:S04]  /*1410*/  IMAD.U32 R6, RZ, RZ, UR4 ;  /* 0x00000004ff067e24 */ /* 0x000fc8000f8e00ff */
[----:B------:R-:W-:-:S04]  /*1420*/  IMAD R3, R3, 0x8, R6 ;  /* 0x0000000803037824 */ /* 0x000fc800078e0206 */
[----:B------:R2:W3:Y:S01]  /*1430*/  SYNCS.PHASECHK.TRANS64.TRYWAIT P1, [R3+URZ], R0 ;  /* 0x00000000030075a7 */ /* 0x0004e2000802017f */
[----:B------:R-:W-:Y:S05]  /*1440*/  @!P0 BRA `(.L_x_19) ;  /* 0x0000000000048947 */ /* 0x000fea0003800000 */
[----:B------:R-:W-:Y:S01]  /*1450*/  BPT.TRAP 0x1 ;  /* 0x000000040000795c */ /* 0x000fe20000300000 */
.L_x_19:
[----:B---3--:R-:W-:Y:S05]  /*1460*/  @P1 BRA `(.L_x_20) ;  /* 0x0000000000081947 */ /* 0x008fea0003800000 */
[----:B------:R-:W3:Y:S02]  /*1470*/  SYNCS.PHASECHK.TRANS64.TRYWAIT P1, [R3+URZ], R0 ;  /* 0x00000000030075a7 */ /* 0x000ee4000802017f */
[----:B---3--:R-:W-:Y:S05]  /*1480*/  @!P1 BRA `(.L_x_21) ;  /* 0x000000bc00f49947 */ /* 0x008fea0003800000 */
.L_x_20:
[----:B------:R-:W-:-:S04]  /*1490*/  UISETP.LT.AND UP0, UPT, UR40, 0x1, UPT ;  /* 0x000000012800788c */ /* 0x000fc8000bf01270 */
[----:B------:R-:W-:-:S06]  /*14a0*/  USEL UR4, UR40, 0x1, UP0 ;  /* 0x0000000128047887 */ /* 0x000fcc0008000000 */
[----:B--23--:R-:W-:Y:S01]  /*14b0*/  IMAD.U32 R0, RZ, RZ, UR4 ;  /* 0x00000004ff007e24 */ /* 0x00cfe2000f8e00ff */
[----:B------:R-:W-:Y:S05]  /*14c0*/  WARPSYNC.ALL ;  /* 0x0000000000007948 */ /* 0x000fea0003800000 */
[----:B------:R-:W-:-:S04]  /*14d0*/  IADD3 R0, -R0, UR40, RZ ;  /* 0x0000002800007c10 */ /* 0x000fc8000fffe1ff */
[----:B------:R-:W-:Y:S02]  /*14e0*/  ISETP.GE.AND P1, PT, R0, 0x1, PT ;  /* 0x000000010000780c */ /* 0x000fe40003f26270 */
[----:B------:R-:W-:Y:S01]  /*14f0*/  R2UR UR4, R6 ;  /* 0x00000000060472ca */ /* 0x000fe200000e0000 */
[----:B------:R-:W-:Y:S01]  /*1500*/  WARPGROUP.ARRIVE ;  /* 0x00000000000079c5 */ /* 0x000fe20000000000 */
[----:B------:R-:W-:Y:S01]  /*1510*/  UMOV UR9, 0x40000040 ;  /* 0x4000004000097882 */ /* 0x000fe20000000000 */
[----:B------:R-:W-:Y:S01]  /*1520*/  UMOV UR11, 0x40000040 ;  /* 0x40000040000b7882 */ /* 0x000fe20000000000 */
[----:B------:R-:W-:Y:S01]  /*1530*/  UMOV UR13, 0x40000040 ;  /* 0x40000040000d7882 */ /* 0x000fe20000000000 */
[----:B------:R-:W-:-:S08]  /*1540*/  UMOV UR15, UR11 ;  /* 0x0000000b000f7c82 */ /* 0x000fd00008000000 */
[----:B------:R-:W-:-:S04]  /*1550*/  UIADD3 UR4, UR4, 0x60100, URZ ;  /* 0x0006010004047890 */ /* 0x000fc8000fffe03f */
[----:B------:R-:W-:-:S04]  /*1560*/  USHF.R.U32.HI UR4, URZ, 0x4, UR4 ;  /* 0x000000043f047899 */ /* 0x000fc80008011604 */
[----:B------:R-:W-:Y:S02]  /*1570*/  ULOP3.LUT UR5, UR4, 0x3fff, URZ, 0xc0, !UPT ;  /* 0x00003fff04057892 */ /* 0x000fe4000f8ec03f */
[----:B------:R-:W-:Y:S02]  /*1580*/  ULOP3.LUT UR4, UR41, 0x10000, URZ, 0xfc, !UPT ;  /* 0x0001000029047892 */ /* 0x000fe4000f8efc3f */
[----:B------:R-:W-:Y:S02]  /*1590*/  ULOP3.LUT UR5, UR5, 0x10000, URZ, 0xfc, !UPT ;  /* 0x0001000005057892 */ /* 0x000fe4000f8efc3f */
[----:B------:R-:W-:Y:S02]  /*15a0*/  ULEA UR8, UR39, UR4, 0xd ;  /* 0x0000000427087291 */ /* 0x000fe4000f8e683f */
[----:B------:R-:W-:Y:S02]  /*15b0*/  ULEA UR6, UR39, UR5, 0xc ;  /* 0x0000000527067291 */ /* 0x000fe4000f8e603f */
[----:B------:R-:W-:-:S05]  /*15c0*/  UIADD3 UR12, UR8, 0x400, URZ ;  /* 0x00000400080c7890 */ /* 0x000fca000fffe03f */
[----:B------:R-:W-:Y:S02]  /*15d0*/  UMOV UR10, UR6 ;  /* 0x00000006000a7c82 */ /* 0x000fe40008000000 */
[----:B------:R-:W-:Y:S01]  /*15e0*/  HGMMA.64x128x8.F32.TF32 R88, gdesc[UR8], RZ, !UPT, gsb0 ;  /* 0x05e00000085879f0 */ /* 0x000fe2000c0028ff */
[----:B------:R-:W-:Y:S02]  /*15f0*/  UMOV UR14, UR10 ;  /* 0x0000000a000e7c82 */ /* 0x000fe40008000000 */
[----:B------:R-:W-:Y:S02]  /*1600*/  WARPGROUP.DEPBAR.LE gsb0, 0x0 ;  /* 0x00008000000079c5 */ /* 0x000fe40000010000 */
[----:B------:R-:W-:-:S07]  /*1610*/  WARPGROUP.ARRIVE ;  /* 0x00000000000079c5 */ /* 0x000fce0000000000 */
[----:B------:R-:W-:Y:S01]  /*1620*/  HGMMA.64x128x8.F32.TF32 R24, gdesc[UR12], RZ, !UPT, gsb0 ;  /* 0x05e000000c1879f0 */ /* 0x000fe2000c0028ff */
[----:B------:R-:W-:Y:S02]  /*1630*/  UIADD3 UR12, UR8, 0x2, URZ ;  /* 0x00000002080c7890 */ /* 0x000fe4000fffe03f */
[----:B------:R-:W-:Y:S01]  /*1640*/  UIADD3 UR14, UR6, 0x2, URZ ;  /* 0x00000002060e7890 */ /* 0x000fe2000fffe03f */
[----:B------:R-:W-:Y:S01]  /*1650*/  UMOV UR13, 0x40000040 ;  /* 0x40000040000d7882 */ /* 0x000fe20000000000 */
[----:B------:R-:W-:Y:S01]  /*1660*/  UMOV UR15, 0x40000040 ;  /* 0x40000040000f7882 */ /* 0x000fe20000000000 */
[----:B------:R-:W-:Y:S02]  /*1670*/  WARPGROUP.DEPBAR.LE gsb0, 0x0 ;  /* 0x00008000000079c5 */ /* 0x000fe40000010000 */
[----:B------:R-:W-:-:S06]  /*1680*/  WARPGROUP.ARRIVE ;  /* 0x00000000000079c5 */ /* 0x000fcc0000000000 */
[----:B------:R-:W-:Y:S01]  /*1690*/  HGMMA.64x128x8.F32.TF32 R88, gdesc[UR12], R88, gsb0 ;  /* 0x05e000000c5879f0 */ /* 0x000fe20008002858 */
[----:B------:R-:W-:Y:S01]  /*16a0*/  UIADD3 UR12, UR8, 0x402, URZ ;  /* 0x00000402080c7890 */ /* 0x000fe2000fffe03f */
[----:B------:R-:W-:Y:S01]  /*16b0*/  UMOV UR13, 0x40000040 ;  /* 0x40000040000d7882 */ /* 0x000fe20000000000 */
[----:B------:R-:W-:Y:S02]  /*16c0*/  WARPGROUP.DEPBAR.LE gsb0, 0x0 ;  /* 0x00008000000079c5 */ /* 0x000fe40000010000 */
[----:B------:R-:W-:-:S07]  /*16d0*/  WARPGROUP.ARRIVE ;  /* 0x00000000000079c5 */ /* 0x000fce0000000000 */
[----:B------:R-:W-:Y:S01]  /*16e0*/  HGMMA.64x128x8.F32.TF32 R24, gdesc[UR12], R24, gsb0 ;  /* 0x05e000000c1879f0 */ /* 0x000fe20008002818 */
        /* <DEDUP_REMOVED lines=167> */
[----:B------:R-:W-:Y:S03]  /*2160*/  HGMMA.64x128x8.F32.TF32 R24, gdesc[UR12], R24, gsb0 ;  /* 0x05e000000c1879f0 */ /* 0x000fe60008002818 */
[----:B------:R-:W-:Y:S02]  /*2170*/  WARPGROUP.DEPBAR.LE gsb0, 0x0 ;  /* 0x00008000000079c5 */ /* 0x000fe40000010000 */
[----:B------:R-:W-:Y:S05]  /*2180*/  @!P1 BRA `(.L_x_22) ;  /* 0x0000000c00b49947 */ /* 0x000fea0003800000 */
[----:B------:R-:W-:Y:S02]  /*2190*/  UIADD3 UR6, UR39, 0x1, URZ ;  /* 0x0000000127067890 */ /* 0x000fe4000fffe03f */
[----:B------:R-:W-:Y:S02]  /*21a0*/  IMAD.U32 R3, RZ, RZ, UR39 ;  /* 0x00000027ff037e24 */ /* 0x000fe4000f8e00ff */
[----:B------:R-:W-:-:S04]  /*21b0*/  UISETP.NE.AND UP0, UPT, UR6, 0x3, UPT ;  /* 0x000000030600788c */ /* 0x000fc8000bf05270 */
[----:B------:R-:W-:Y:S02]  /*21c0*/  USEL UR7, URZ, 0x1, UP0 ;  /* 0x000000013f077887 */ /* 0x000fe40008000000 */
[----:B------:R-:W-:Y:S02]  /*21d0*/  USEL UR6, UR6, URZ, UP0 ;  /* 0x0000003f06067287 */ /* 0x000fe40008000000 */
[----:B------:R-:W-:-:S06]  /*21e0*/  ULOP3.LUT UR7, UR38, UR7, URZ, 0x3c, !UPT ;  /* 0x0000000726077292 */ /* 0x000fcc000f8e3c3f */
[----:B------:R-:W-:-:S07]  /*21f0*/  IMAD.U32 R7, RZ, RZ, UR7 ;  /* 0x00000007ff077e24 */ /* 0x000fce000f8e00ff */
.L_x_29:
[----:B------:R-:W-:Y:S05]  /*2200*/  @!P0 BRA `(.L_x_23) ;  /* 0x0000000000048947 */ /* 0x000fea0003800000 */
[----:B------:R-:W-:Y:S01]  /*2210*/  BPT.TRAP 0x1 ;  /* 0x000000040000795c */ /* 0x000fe20000300000 */
.L_x_23:
[----:B------:R-:W2:Y:S01]  /*2220*/  S2UR UR8, SR_CgaCtaId ;  /* 0x00000000000879c3 */ /* 0x000ea20000008800 */
[----:B------:R-:W-:Y:S01]  /*2230*/  UMOV UR7, 0x400 ;  /* 0x0000040000077882 */ /* 0x000fe20000000000 */
[----:B01----:R-:W-:Y:S01]  /*2240*/  IMAD.U32 R5, RZ, RZ, UR6 ;  /* 0x00000006ff057e24 */ /* 0x003fe2000f8e00ff */
[----:B------:R-:W-:Y:S01]  /*2250*/  SHF.L.U32 R4, R7, 0x1f, RZ ;  /* 0x0000001f07047819 */ /* 0x000fe200000006ff */
[----:B--2---:R-:W-:-:S06]  /*2260*/  ULEA UR7, UR8, UR7, 0x18 ;  /* 0x0000000708077291 */ /* 0x004fcc000f8ec03f */
[----:B------:R-:W-:-:S04]  /*2270*/  IMAD.U32 R6, RZ, RZ, UR7 ;  /* 0x00000007ff067e24 */ /* 0x000fc8000f8e00ff */
[----:B------:R-:W-:-:S04]  /*2280*/  IMAD R5, R5, 0x8, R6 ;  /* 0x0000000805057824 */ /* 0x000fc800078e0206 */
[----:B------:R0:W1:Y:S01]  /*2290*/  SYNCS.PHASECHK.TRANS64.TRYWAIT P1, [R5+URZ], R4 ;  /* 0x00000004050075a7 */ /* 0x000062000802017f */
[----:B------:R-:W-:Y:S05]  /*22a0*/  @!P0 BRA `(.L_x_24) ;  /* 0x0000000000048947 */ /* 0x000fea0003800000 */
[----:B------:R-:W-:Y:S01]  /*22b0*/  BPT.TRAP 0x1 ;  /* 0x000000040000795c */ /* 0x000fe20000300000 */
.L_x_24:
[----:B-1----:R-:W-:Y:S05]  /*22c0*/  @P1 BRA `(.L_x_25) ;  /* 0x0000000000081947 */ /* 0x002fea0003800000 */
[----:B------:R-:W1:Y:S02]  /*22d0*/  SYNCS.PHASECHK.TRANS64.TRYWAIT P1, [R5+URZ], R4 ;  /* 0x00000004050075a7 */ /* 0x000e64000802017f */
[----:B-1----:R-:W-:Y:S05]  /*22e0*/  @!P1 BRA `(.L_x_26) ;  /* 0x000000b000709947 */ /* 0x002fea0003800000 */
.L_x_25:
[----:B------:R-:W-:Y:S01]  /*22f0*/  ULEA UR10, UR6, UR5, 0xc ;  /* 0x00000005060a7291 */ /* 0x000fe2000f8e603f */
[----:B------:R-:W-:Y:S01]  /*2300*/  WARPGROUP.ARRIVE ;  /* 0x00000000000079c5 */ /* 0x000fe20000000000 */
[----:B------:R-:W-:Y:S01]  /*2310*/  ULEA UR8, UR6, UR4, 0xd ;  /* 0x0000000406087291 */ /* 0x000fe2000f8e683f */
[----:B------:R-:W-:Y:S01]  /*2320*/  UMOV UR11, 0x40000040 ;  /* 0x40000040000b7882 */ /* 0x000fe20000000000 */
[----:B------:R-:W-:Y:S02]  /*2330*/  UMOV UR9, 0x40000040 ;  /* 0x4000004000097882 */ /* 0x000fe40000000000 */
[----:B------:R-:W-:Y:S01]  /*2340*/  UIADD3 UR12, UR8, 0x400, URZ ;  /* 0x00000400080c7890 */ /* 0x000fe2000fffe03f */
[----:B------:R-:W-:Y:S01]  /*2350*/  UMOV UR14, UR10 ;  /* 0x0000000a000e7c82 */ /* 0x000fe20008000000 */
[----:B------:R-:W-:Y:S01]  /*2360*/  UMOV UR15, UR11 ;  /* 0x0000000b000f7c82 */ /* 0x000fe20008000000 */
[----:B------:R-:W-:Y:S02]  /*2370*/  UMOV UR13, 0x40000040 ;  /* 0x40000040000d7882 */ /* 0x000fe40000000000 */
[----:B------:R-:W-:Y:S03]  /*2380*/  HGMMA.64x128x8.F32.TF32 R88, gdesc[UR8], R88, gsb0 ;  /* 0x05e00000085879f0 */ /* 0x000fe60008002858 */
[----:B------:R-:W-:-:S02]  /*2390*/  WARPGROUP.DEPBAR.LE gsb0, 0x0 ;  /* 0x00008000000079c5 */ /* 0x000fc40000010000 */
        /* <DEDUP_REMOVED lines=184> */
[----:B------:R-:W-:Y:S01]  /*2f20*/  BPT.TRAP 0x1 ;  /* 0x000000040000795c */ /* 0x000fe20000300000 */
.L_x_27:
[----:B------:R-:W-:-:S13]  /*2f30*/  ISETP.NE.AND P1, PT, R156, RZ, PT ;  /* 0x000000ff9c00720c */ /* 0x000fda0003f25270 */
[----:B01----:R-:W-:-:S04]  /*2f40*/  @P1 IMAD R4, R3, 0x8, R6 ;  /* 0x0000000803041824 */ /* 0x003fc800078e0206 */
[----:B------:R-:W-:-:S05]  /*2f50*/  @P1 VIADD R5, R4, 0x18 ;  /* 0x0000001804051836 */ /* 0x000fca0000000000 */
[----:B------:R-:W-:-:S04]  /*2f60*/  @P1 PRMT R5, R22, 0x654, R5 ;  /* 0x0000065416051816 */ /* 0x000fc80000000005 */
[----:B------:R0:W-:Y:S01]  /*2f70*/  @P1 SYNCS.ARRIVE.TRANS64.RED.A1T0 RZ, [R5+URZ], RZ ;  /* 0x000000ff05ff19a7 */ /* 0x0001e2000810043f */
[----:B------:R-:W-:-:S13]  /*2f80*/  ISETP.GT.U32.AND P1, PT, R19, 0x1, PT ;  /* 0x000000011300780c */ /* 0x000fda0003f24070 */
[----:B0-----:R-:W-:Y:S05]  /*2f90*/  @P1 BRA `(.L_x_28) ;  /* 0x0000000000041947 */ /* 0x001fea0003800000 */
[----:B------:R-:W-:Y:S01]  /*2fa0*/  BPT.TRAP 0x1 ;  /* 0x000000040000795c */ /* 0x000fe20000300000 */
.L_x_28:
[----:B------:R-:W-:Y:S01]  /*2fb0*/  UIADD3 UR6, UR6, 0x1, URZ ;  /* 0x0000000106067890 */ /* 0x000fe2000fffe03f */
[C---:B------:R-:W-:Y:S01]  /*2fc0*/  ISETP.GT.AND P2, PT, R0.reuse, 0x1, PT ;  /* 0x000000010000780c */ /* 0x040fe20003f44270 */
[----:B------:R-:W-:Y:S02]  /*2fd0*/  VIADD R3, R3, 0x1 ;  /* 0x0000000103037836 */ /* 0x000fe40000000000 */
[----:B------:R-:W-:Y:S01]  /*2fe0*/  UISETP.NE.AND UP0, UPT, UR6, 0x3, UPT ;  /* 0x000000030600788c */ /* 0x000fe2000bf05270 */
[----:B------:R-:W-:Y:S02]  /*2ff0*/  VIADD R0, R0, 0xffffffff ;  /* 0xffffffff00007836 */ /* 0x000fe40000000000 */
[C---:B------:R-:W-:Y:S01]  /*3000*/  ISETP.NE.AND P1, PT, R3.reuse, 0x3, PT ;  /* 0x000000030300780c */ /* 0x040fe20003f25270 */
[----:B------:R-:W-:Y:S02]  /*3010*/  USEL UR7, URZ, 0x1, UP0 ;  /* 0x000000013f077887 */ /* 0x000fe40008000000 */
[----:B------:R-:W-:Y:S01]  /*3020*/  USEL UR6, UR6, URZ, UP0 ;  /* 0x0000003f06067287 */ /* 0x000fe20008000000 */
[----:B------:R-:W-:-:S03]  /*3030*/  SEL R3, R3, RZ, P1 ;  /* 0x000000ff03037207 */ /* 0x000fc60000800000 */
[----:B------:R-:W-:Y:S01]  /*3040*/  LOP3.LUT R7, R7, UR7, RZ, 0x3c, !PT ;  /* 0x0000000707077c12 */ /* 0x000fe2000f8e3cff */
[----:B------:R-:W-:Y:S07]  /*3050*/  @P2 BRA `(.L_x_29) ;  /* 0xfffffff000682947 */ /* 0x000fee000383ffff */
.L_x_22:
[----:B------:R-:W2:Y:S02]  /*3060*/  LDC R0, c[0x0][0x28c] ;  /* 0x0000a300ff007b82 */ /* 0x000ea40000000800 */
[----:B--2---:R-:W-:-:S13]  /*3070*/  ISETP.GE.AND P1, PT, R0, 0x1, PT ;  /* 0x000000010000780c */ /* 0x004fda0003f26270 */
[----:B------:R-:W-:Y:S05]  /*3080*/  @!P1 BRA `(.L_x_30) ;  /* 0x0000000000509947 */ /* 0x000fea0003800000 */
[----:B------:R-:W-:Y:S05]  /*3090*/  @!P0 BRA `(.L_x_31) ;  /* 0x0000000000048947 */ /* 0x000fea0003800000 */
[----:B------:R-:W-:Y:S01]  /*30a0*/  BPT.TRAP 0x1 ;  /* 0x000000040000795c */ /* 0x000fe20000300000 */
.L_x_31:
[----:B------:R-:W-:Y:S01]  /*30b0*/  ISETP.NE.AND P1, PT, R156, RZ, PT ;  /* 0x000000ff9c00720c */ /* 0x000fe20003f25270 */
[----:B------:R-:W-:Y:S01]  /*30c0*/  BSSY B0, `(.L_x_32) ;  /* 0x000000e000007945 */ /* 0x000fe20003800000 */
[----:B------:R-:W-:-:S11]  /*30d0*/  ISETP.GT.U32.AND P0, PT, R19, 0x1, PT ;  /* 0x000000011300780c */ /* 0x000fd60003f04070 */
[----:B------:R-:W-:Y:S05]  /*30e0*/  @!P1 BRA `(.L_x_33) ;  /* 0x00000000002c9947 */ /* 0x000fea0003800000 */
[----:B------:R-:W-:-:S04]  /*30f0*/  UISETP.LT.AND UP0, UPT, UR40, 0x1, UPT ;  /* 0x000000012800788c */ /* 0x000fc8000bf01270 */
[----:B------:R-:W-:-:S04]  /*3100*/  USEL UR6, UR40, 0x1, UP0 ;  /* 0x0000000128067887 */ /* 0x000fc80008000000 */
[----:B------:R-:W-:-:S04]  /*3110*/  UIADD3 UR6, UR39, UR40, -UR6 ;  /* 0x0000002827067290 */ /* 0x000fc8000fffe806 */
[----:B------:R-:W-:-:S04]  /*3120*/  UIMAD.WIDE.U32 UR4, UR6, -0x55555555, URZ ;  /* 0xaaaaaaab060478a5 */ /* 0x000fc8000f8e003f */
[----:B------:R-:W-:-:S04]  /*3130*/  USHF.R.U32.HI UR4, URZ, 0x1, UR5 ;  /* 0x000000013f047899 */ /* 0x000fc80008011605 */
[----:B------:R-:W-:-:S06]  /*3140*/  UIMAD UR6, UR4, -0x3, UR6 ;  /* 0xfffffffd040678a4 */ /* 0x000fcc000f8e0206 */
[----:B------:R-:W-:-:S04]  /*3150*/  IMAD.U32 R3, RZ, RZ, UR6 ;  /* 0x00000006ff037e24 */ /* 0x000fc8000f8e00ff */
[----:B------:R-:W-:-:S04]  /*3160*/  IMAD R0, R3, 0x8, R6 ;  /* 0x0000000803007824 */ /* 0x000fc800078e0206 */
[----:B------:R-:W-:-:S05]  /*3170*/  VIADD R3, R0, 0x18 ;  /* 0x0000001800037836 */ /* 0x000fca0000000000 */
[----:B------:R-:W-:-:S04]  /*3180*/  PRMT R3, R22, 0x654, R3 ;  /* 0x0000065416037816 */ /* 0x000fc80000000003 */
[----:B------:R2:W-:Y:S03]  /*3190*/  SYNCS.ARRIVE.TRANS64.RED.A1T0 RZ, [R3+URZ], RZ ;  /* 0x000000ff03ff79a7 */ /* 0x0005e6000810043f */
.L_x_33:
[----:B------:R-:W-:Y:S05]  /*31a0*/  BSYNC B0 ;  /* 0x0000000000007941 */ /* 0x000fea0003800000 */
.L_x_32:
[----:B------:R-:W-:Y:S05]  /*31b0*/  @P0 BRA `(.L_x_30) ;  /* 0x0000000000040947 */ /* 0x000fea0003800000 */
[----:B------:R-:W-:Y:S01]  /*31c0*/  BPT.TRAP 0x1 ;  /* 0x000000040000795c */ /* 0x000fe20000300000 */
.L_x_30:
[----:B------:R-:W3:Y:S01]  /*31d0*/  LDC R6, c[0x0][0x288] ;  /* 0x0000a200ff067b82 */ /* 0x000ee20000000800 */
[--C-:B------:R-:W-:Y:S01]  /*31e0*/  SHF.R.U32.HI R0, RZ, 0x2, R18.reuse ;  /* 0x00000002ff007819 */ /* 0x100fe20000011612 */
[----:B------:R-:W-:Y:S01]  /*31f0*/  UIADD3 UR39, UR40, UR39, URZ ;  /* 0x0000002728277290 */ /* 0x000fe2000fffe03f */
[----:B01----:R-:W-:Y:S01]  /*3200*/  SHF.R.U32.HI R5, RZ, 0x7, R18 ;  /* 0x00000007ff057819 */ /* 0x003fe20000011612 */
[----:B------:R-:W-:Y:S01]  /*3210*/  ULDC UR7, c[0x0][0x284] ;  /* 0x0000a10000077ab9 */ /* 0x000fe20000000800 */
[----:B--2---:R-:W-:Y:S01]  /*3220*/  LOP3.LUT R3, R0, 0x7, RZ, 0xc0, !PT ;  /* 0x0000000700037812 */ /* 0x004fe200078ec0ff */
[----:B------:R-:W-:Y:S01]  /*3230*/  UISETP.GT.U32.AND UP0, UPT, UR39, 0x2, UPT ;  /* 0x000000022700788c */ /* 0x000fe2000bf04070 */
[----:B------:R-:W-:Y:S01]  /*3240*/  LOP3.LUT R0, R5, 0x1, RZ, 0xc0, !PT ;  /* 0x0000000105007812 */ /* 0x000fe200078ec0ff */
[----:B------:R-:W-:Y:S01]  /*3250*/  UISETP.GE.U32.AND UP1, UPT, UR40, 0x3, UPT ;  /* 0x000000032800788c */ /* 0x000fe2000bf26070 */
[----:B------:R-:W-:Y:S01]  /*3260*/  LOP3.LUT R4, R18, 0x60, RZ, 0xc0, !PT ;  /* 0x0000006012047812 */ /* 0x000fe200078ec0ff */
[----:B------:R-:W-:Y:S01]  /*3270*/  UISETP.LT.U32.AND UP0, UPT, UR40, 0x3, UP0 ;  /* 0x000000032800788c */ /* 0x000fe20008701070 */
[----:B------:R-:W-:Y:S01]  /*3280*/  SHF.R.S32.HI R15, RZ, 0x1f, R23 ;  /* 0x0000001fff0f7819 */ /* 0x000fe20000011417 */
[----:B------:R-:W-:Y:S01]  /*3290*/  IMAD.SHL.U32 R10, R0, 0x40, RZ ;  /* 0x00000040000a7824 */ /* 0x000fe200078e00ff */
[----:B------:R-:W-:Y:S01]  /*32a0*/  SHF.R.U32.HI R8, RZ, 0x1, R4 ;  /* 0x00000001ff087819 */ /* 0x000fe20000011604 */
[----:B------:R-:W-:Y:S01]  /*32b0*/  ULDC.64 UR8, c[0x0][0x5d0] ;  /* 0x0001740000087ab9 */ /* 0x000fe20000000a00 */
[----:B------:R-:W-:Y:S01]  /*32c0*/  LOP3.LUT R4, R18, 0x3, RZ, 0xc0, !PT ;  /* 0x0000000312047812 */ /* 0x000fe200078ec0ff */
[----:B------:R-:W-:Y:S01]  /*32d0*/  UIMAD.WIDE.U32 UR4, UR39, -0x55555555, URZ ;  /* 0xaaaaaaab270478a5 */ /* 0x000fe2000f8e003f */
[--C-:B------:R-:W-:Y:S01]  /*32e0*/  IADD3 R5, RZ, -R8, -R3.reuse ;  /* 0x80000008ff057210 */ /* 0x100fe20007ffe803 */
[----:B------:R-:W-:Y:S01]  /*32f0*/  USEL UR6, URZ, 0x1, !UP0 ;  /* 0x000000013f067887 */ /* 0x000fe2000c000000 */
[----:B------:R-:W-:Y:S01]  /*3300*/  LOP3.LUT R165, R10, 0x40, R3, 0xe2, !PT ;  /* 0x000000400aa57812 */ /* 0x000fe200078ee203 */
[----:B------:R-:W-:Y:S01]  /*3310*/  IMAD.SHL.U32 R3, R153, 0x80, RZ ;  /* 0x0000008099037824 */ /* 0x000fe200078e00ff */
[----:B------:R-:W-:Y:S01]  /*3320*/  USHF.R.U32.HI UR4, URZ, 0x1, UR5 ;  /* 0x000000013f047899 */ /* 0x000fe20008011605 */
[----:B------:R-:W-:Y:S01]  /*3330*/  IMAD R157, R0, -0x40, R5 ;  /* 0xffffffc0009d7824 */ /* 0x000fe200078e0205 */
[----:B------:R-:W-:Y:S01]  /*3340*/  ULOP3.LUT UR38, UR38, UR6, URZ, 0x3c, !UPT ;  /* 0x0000000626267292 */ /* 0x000fe2000f8e3c3f */
[----:B------:R-:W-:Y:S01]  /*3350*/  IMAD.SHL.U32 R0, R152, 0x100, RZ ;  /* 0x0000010098007824 */ /* 0x000fe200078e00ff */
[----:B---3--:R-:W-:Y:S01]  /*3360*/  ISETP.GE.AND P0, PT, R3, R6, PT ;  /* 0x000000060300720c */ /* 0x008fe20003f06270 */
[----:B------:R-:W-:Y:S01]  /*3370*/  IMAD R10, R4, -0x2, R6 ;  /* 0xfffffffe040a7824 */ /* 0x000fe200078e0206 */
[----:B------:R-:W-:Y:S01]  /*3380*/  UIMAD UR39, UR4, -0x3, UR39 ;  /* 0xfffffffd042778a4 */ /* 0x000fe2000f8e0227 */
[----:B------:R-:W-:Y:S01]  /*3390*/  IMAD.SHL.U32 R6, R18, 0x2, RZ ;  /* 0x0000000212067824 */ /* 0x000fe200078e00ff */
[----:B------:R-:W-:Y:S01]  /*33a0*/  ISETP.GE.OR P0, PT, R0, UR7, P0 ;  /* 0x0000000700007c0c */ /* 0x000fe20008706670 */
[----:B------:R-:W-:Y:S01]  /*33b0*/  IMAD R4, R15, UR8, RZ ;  /* 0x000000080f047c24 */ /* 0x000fe2000f8e02ff */
[----:B------:R-:W-:Y:S01]  /*33c0*/  @UP1 ULOP3.LUT UR38, UR38, 0x1, UR4, 0x78, !UPT ;  /* 0x0000000126261892 */ /* 0x000fe2000f8e7804 */
[----:B------:R-:W-:Y:S01]  /*33d0*/  IMAD.WIDE R152, R152, 0x100, RZ ;  /* 0x0000010098987825 */ /* 0x000fe200078e02ff */
[----:B------:R-:W-:-:S02]  /*33e0*/  LOP3.LUT R6, R3, 0x6, R6, 0xf8, !PT ;  /* 0x0000000603067812 */ /* 0x000fc400078ef806 */
[----:B------:R-:W-:Y:S01]  /*33f0*/  IADD3 R157, -R0, UR7, R157 ;  /* 0x00000007009d7c10 */ /* 0x000fe2000fffe19d */
[C---:B------:R-:W-:Y:S01]  /*3400*/  IMAD R9, R23.reuse, UR9, R4 ;  /* 0x0000000917097c24 */ /* 0x040fe2000f8e0204 */
[----:B------:R-:W-:Y:S01]  /*3410*/  SHF.R.S32.HI R7, RZ, 0x1f, R6 ;  /* 0x0000001fff077819 */ /* 0x000fe20000011406 */
[----:B------:R-:W-:Y:S01]  /*3420*/  IMAD.IADD R0, R10, 0x1, -R3 ;  /* 0x000000010a007824 */ /* 0x000fe200078e0a03 */
[----:B------:R-:W-:Y:S01]  /*3430*/  LOP3.LUT R165, R152, R165, R8, 0xfe, !PT ;  /* 0x000000a598a57212 */ /* 0x000fe200078efe08 */
[----:B------:R-:W-:Y:S02]  /*3440*/  IMAD.MOV.U32 R3, RZ, RZ, -0x1 ;  /* 0xffffffffff037424 */ /* 0x000fe400078e00ff */
[----:B------:R-:W-:-:S04]  /*3450*/  IMAD.WIDE.U32 R4, R23, UR8, R6 ;  /* 0x0000000817047c25 */ /* 0x000fc8000f8e0006 */
[----:B------:R-:W-:Y:S02]  /*3460*/  IMAD.IADD R9, R5, 0x1, R9 ;  /* 0x0000000105097824 */ /* 0x000fe400078e0209 */
[----:B------:R-:W-:Y:S01]  /*3470*/  IMAD.MOV.U32 R8, RZ, RZ, R4 ;  /* 0x000000ffff087224 */ /* 0x000fe200078e0004 */
[----:B------:R-:W-:Y:S06]  /*3480*/  @P0 BRA `(.L_x_34) ;  /* 0x00000080007c0947 */ /* 0x000fec0003800000 */
[----:B------:R-:W0:Y:S01]  /*3490*/  LDC.64 R4, c[0x0][0x5c8] ;  /* 0x00017200ff047b82 */ /* 0x000e220000000a00 */
[----:B-----5:R-:W-:Y:S01]  /*34a0*/  FSETP.NEU.AND P0, PT, R155, RZ, PT ;  /* 0x000000ff9b00720b */ /* 0x020fe20003f0d000 */
[----:B------:R-:W-:Y:S01]  /*34b0*/  BSSY B0, `(.L_x_34) ;  /* 0x000081c000007945 */ /* 0x000fe20003800000 */
[----:B------:R-:W-:-:S04]  /*34c0*/  ISETP.GT.AND P1, PT, R157, RZ, PT ;  /* 0x000000ff9d00720c */ /* 0x000fc80003f24270 */
[----:B------:R-:W-:Y:S01]  /*34d0*/  ISETP.GT.AND P2, PT, R0, RZ, P1 ;  /* 0x000000ff0000720c */ /* 0x000fe20000f44270 */
[-C--:B0-----:R-:W-:Y:S02]  /*34e0*/  IMAD R10, R153, R4.reuse, RZ ;  /* 0x00000004990a7224 */ /* 0x081fe400078e02ff */
[----:B------:R-:W-:-:S04]  /*34f0*/  IMAD.WIDE.U32 R168, R165, R4, R8 ;  /* 0x00000004a5a87225 */ /* 0x000fc800078e0008 */
[----:B------:R-:W-:-:S04]  /*3500*/  IMAD R9, R165, R5, R10 ;  /* 0x00000005a5097224 */ /* 0x000fc800078e020a */
[----:B------:R-:W-:Y:S01]  /*3510*/  IMAD.IADD R175, R169, 0x1, R9 ;  /* 0x00000001a9af7824 */ /* 0x000fe200078e0209 */
[----:B------:R-:W-:Y:S06]  /*3520*/  @!P0 BRA `(.L_x_35) ;  /* 0x0000005c001c8947 */ /* 0x000fec0003800000 */
[----:B------:R-:W0:Y:S01]  /*3530*/  LDC.64 R10, c[0x0][0x5b8] ;  /* 0x00016e00ff0a7b82 */ /* 0x000e220000000a00 */
[----:B------:R-:W-:-:S07]  /*3540*/  ULDC.64 UR4, c[0x0][0x5c0] ;  /* 0x0001700000047ab9 */ /* 0x000fce0000000a00 */
[----:B------:R-:W1:Y:S08]  /*3550*/  LDC.64 R12, c[0x0][0x5b0] ;  /* 0x00016c00ff0c7b82 */ /* 0x000e700000000a00 */
[----:B------:R-:W2:Y:S01]  /*3560*/  LDC.64 R8, c[0x0][0x5a8] ;  /* 0x00016a00ff087b82 */ /* 0x000ea20000000a00 */
[----:B0-----:R-:W-:-:S04]  /*3570*/  IMAD R14, R15, R10, RZ ;  /* 0x0000000a0f0e7224 */ /* 0x001fc800078e02ff */
[C---:B------:R-:W-:Y:S02]  /*3580*/  IMAD R11, R23.reuse, R11, R14 ;  /* 0x0000000b170b7224 */ /* 0x040fe400078e020e */
[----:B------:R-:W-:-:S04]  /*3590*/  IMAD.WIDE.U32 R14, R23, R10, R6 ;  /* 0x0000000a170e7225 */ /* 0x000fc800078e0006 */
[----:B-1----:R-:W-:Y:S02]  /*35a0*/  IMAD R20, R153, R12, RZ ;  /* 0x0000000c99147224 */ /* 0x002fe400078e02ff */
[----:B------:R-:W-:Y:S02]  /*35b0*/  IMAD.IADD R21, R15, 0x1, R11 ;  /* 0x000000010f157824 */ /* 0x000fe400078e020b */
[----:B------:R-:W-:Y:S02]  /*35c0*/  IMAD R173, R165, R13, R20 ;  /* 0x0000000da5ad7224 */ /* 0x000fe400078e0214 */
[----:B------:R-:W-:-:S04]  /*35d0*/  IMAD.MOV.U32 R20, RZ, RZ, R14 ;  /* 0x000000ffff147224 */ /* 0x000fc800078e000e */
[----:B------:R-:W-:-:S04]  /*35e0*/  IMAD.WIDE.U32 R158, R165, R12, R20 ;  /* 0x0000000ca59e7225 */ /* 0x000fc800078e0014 */
[----:B------:R-:W-:Y:S01]  /*35f0*/  IMAD.IADD R159, R159, 0x1, R173 ;  /* 0x000000019f9f7824 */ /* 0x000fe200078e02ad */
[----:B--2---:R-:W-:-:S04]  /*3600*/  LEA R160, P0, R158, R8, 0x2 ;  /* 0x000000089ea07211 */ /* 0x004fc800078010ff */
[----:B------:R-:W-:-:S05]  /*3610*/  LEA.HI.X R161, R158, R9, R159, 0x2, P0 ;  /* 0x000000099ea17211 */ /* 0x000fca00000f149f */
[----:B------:R0:W2:Y:S01]  /*3620*/  @P2 LDG.E.LTC128B R169, desc[UR36][R160.64] ;  /* 0x00000024a0a92981 */ /* 0x0000a2000c1e1920 */
[----:B------:R-:W-:Y:S01]  /*3630*/  LEA R158, P0, R168, UR4, 0x2 ;  /* 0x00000004a89e7c11 */ /* 0x000fe2000f8010ff */
[----:B------:R-:W-:Y:S01]  /*3640*/  IMAD.WIDE.U32 R162, R165, R12, R6 ;  /* 0x0000000ca5a27225 */ /* 0x000fe200078e0006 */
[----:B------:R-:W-:Y:S01]  /*3650*/  ISETP.GT.AND P3, PT, R0, 0x1, P1 ;  /* 0x000000010000780c */ /* 0x000fe20000f64270 */
[----:B------:R-:W-:Y:S01]  /*3660*/  BSSY B1, `(.L_x_36) ;  /* 0x0000011000017945 */ /* 0x000fe20003800000 */
[----:B------:R-:W-:Y:S01]  /*3670*/  LEA.HI.X R159, R168, UR5, R175, 0x2, P0 ;  /* 0x00000005a89f7c11 */ /* 0x000fe200080f14af */
[----:B------:R-:W-:Y:S01]  /*3680*/  IMAD.IADD R163, R173, 0x1, R163 ;  /* 0x00000001ada37824 */ /* 0x000fe200078e02a3 */
[C---:B0-----:R-:W-:Y:S01]  /*3690*/  SHF.L.U64.HI R161, R12.reuse, 0x3, R13 ;  /* 0x000000030ca17819 */ /* 0x041fe2000001020d */
[----:B------:R-:W-:Y:S01]  /*36a0*/  IMAD.SHL.U32 R160, R12, 0x8, RZ ;  /* 0x000000080ca07824 */ /* 0x000fe200078e00ff */
[----:B--2---:R-:W-:-:S05]  /*36b0*/  LOP3.LUT R166, R169, 0xffffe000, RZ, 0xc0, !PT ;  /* 0xffffe000a9a67812 */ /* 0x004fca00078ec0ff */
[----:B------:R-:W-:Y:S01]  /*36c0*/  FMUL R171, R166, R155 ;  /* 0x0000009ba6ab7220 */ /* 0x000fe20000400000 */
[----:B------:R-:W-:-:S04]  /*36d0*/  IMAD.WIDE.U32 R166, R23, R10, R162 ;  /* 0x0000000a17a67225 */ /* 0x000fc800078e00a2 */
[----:B------:R-:W-:Y:S01]  /*36e0*/  FFMA R171, R88, R154, R171 ;  /* 0x0000009a58ab7223 */ /* 0x000fe200000000ab */
[----:B------:R-:W-:Y:S01]  /*36f0*/  IMAD.IADD R88, R11, 0x1, R167 ;  /* 0x000000010b587824 */ /* 0x000fe200078e02a7 */
[----:B------:R-:W-:-:S03]  /*3700*/  LEA R162, P0, R166, R8, 0x2 ;  /* 0x00000008a6a27211 */ /* 0x000fc600078010ff */
[----:B------:R-:W-:Y:S02]  /*3710*/  F2FP.TF32.F32.PACK_B R171, R171 ;  /* 0x000000abffab723e */ /* 0x000fe400024050ff */
[----:B------:R-:W-:Y:S01]  /*3720*/  LEA.HI.X R163, R166, R9, R88, 0x2, P0 ;  /* 0x00000009a6a37211 */ /* 0x000fe200000f1458 */
[----:B------:R-:W-:Y:S02]  /*3730*/  IMAD.WIDE.U32 R166, R165, R12, R160 ;  /* 0x0000000ca5a67225 */ /* 0x000fe400078e00a0 */
[----:B------:R0:W-:Y:S01]  /*3740*/  @P2 STG.E desc[UR36][R158.64], R171 ;  /* 0x000000ab9e002986 */ /* 0x0001e2000c101924 */
[----:B------:R-:W-:Y:S05]  /*3750*/  @!P3 BRA `(.L_x_37) ;  /* 0x000000000004b947 */ /* 0x000fea0003800000 */
[----:B------:R1:W5:Y:S02]  /*3760*/  LDG.E.LTC128B R169, desc[UR36][R162.64+0x4] ;  /* 0x00000424a2a97981 */ /* 0x000364000c1e1920 */
.L_x_37:
[----:B------:R-:W-:Y:S05]  /*3770*/  BSYNC B1 ;  /* 0x0000000000017941 */ /* 0x000fea0003800000 */
.L_x_36:
[----:B-----5:R-:W-:Y:S01]  /*3780*/  LOP3.LUT R88, R169, 0xffffe000, RZ, 0xc0, !PT ;  /* 0xffffe000a9587812 */ /* 0x020fe200078ec0ff */
[----:B0-----:R-:W-:Y:S01]  /*3790*/  IMAD.IADD R171, R173, 0x1, R167 ;  /* 0x00000001adab7824 */ /* 0x001fe200078e02a7 */
[----:B------:R-:W-:Y:S02]  /*37a0*/  ISETP.GT.AND P0, PT, R157, 0x8, PT ;  /* 0x000000089d00780c */ /* 0x000fe40003f04270 */
[----:B------:R-:W-:Y:S01]  /*37b0*/  IADD3 R167, P4, R14, R166, RZ ;  /* 0x000000a60ea77210 */ /* 0x000fe20007f9e0ff */
[----:B------:R-:W-:Y:S01]  /*37c0*/  FMUL R88, R88, R155 ;  /* 0x0000009b58587220 */ /* 0x000fe20000400000 */
[----:B------:R-:W-:-:S03]  /*37d0*/  ISETP.GT.AND P2, PT, R0, RZ, P0 ;  /* 0x000000ff0000720c */ /* 0x000fc60000744270 */
[----:B------:R-:W-:Y:S02]  /*37e0*/  IMAD.X R168, R171, 0x1, R21, P4 ;  /* 0x00000001aba87824 */ /* 0x000fe400020e0615 */
[----:B------:R-:W-:Y:S01]  /*37f0*/  FFMA R175, R89, R154, R88 ;  /* 0x0000009a59af7223 */ /* 0x000fe20000000058 */
[----:B------:R-:W-:-:S04]  /*3800*/  LEA R172, P4, R167, R8, 0x2 ;  /* 0x00000008a7ac7211 */ /* 0x000fc800078810ff */
[----:B------:R-:W-:Y:S01]  /*3810*/  LEA.HI.X R173, R167, R9, R168, 0x2, P4 ;  /* 0x00000009a7ad7211 */ /* 0x000fe200020f14a8 */
[----:B------:R-:W-:Y:S01]  /*3820*/  IMAD.MOV.U32 R168, RZ, RZ, R169 ;  /* 0x000000ffffa87224 */ /* 0x000fe200078e00a9 */
[----:B------:R-:W-:-:S05]  /*3830*/  F2FP.TF32.F32.PACK_B R175, R175 ;  /* 0x000000afffaf723e */ /* 0x000fca00024050ff */
[----:B------:R0:W-:Y:S04]  /*3840*/  @P3 STG.E desc[UR36][R158.64+0x4], R175 ;  /* 0x000004af9e003986 */ /* 0x0001e8000c101924 */
[----:B------:R-:W2:Y:S01]  /*3850*/  @P2 LDG.E.LTC128B R168, desc[UR36][R172.64] ;  /* 0x00000024aca82981 */ /* 0x000ea2000c1e1920 */
[----:B------:R-:W-:Y:S01]  /*3860*/  IADD3 R166, P3, R6, R166, RZ ;  /* 0x000000a606a67210 */ /* 0x000fe20007f7e0ff */
[----:B------:R-:W-:Y:S01]  /*3870*/  IMAD.SHL.U32 R169, R4, 0x20, RZ ;  /* 0x0000002004a97824 */ /* 0x000fe200078e00ff */
[----:B------:R-:W-:Y:S03]  /*3880*/  BSSY B1, `(.L_x_38) ;  /* 0x0000011000017945 */ /* 0x000fe60003800000 */
[----:B------:R-:W-:Y:S01]  /*3890*/  IMAD.X R167, R7, 0x1, R171, P3 ;  /* 0x0000000107a77824 */ /* 0x000fe200018e06ab */
[----:B------:R-:W-:Y:S01]  /*38a0*/  IADD3 R170, P3, R169, R158, RZ ;  /* 0x0000009ea9aa7210 */ /* 0x000fe20007f7e0ff */
[----:B------:R-:W-:-:S04]  /*38b0*/  IMAD.WIDE.U32 R166, R23, R10, R166 ;  /* 0x0000000a17a67225 */ /* 0x000fc800078e00a6 */
[----:B------:R-:W-:Y:S01]  /*38c0*/  IMAD.IADD R171, R11, 0x1, R167 ;  /* 0x000000010bab7824 */ /* 0x000fe200078e02a7 */
[----:B------:R-:W-:Y:S02]  /*38d0*/  SHF.L.U64.HI R167, R4, 0x5, R5 ;  /* 0x0000000504a77819 */ /* 0x000fe40000010205 */
[----:B--2---:R-:W-:-:S05]  /*38e0*/  LOP3.LUT R88, R168, 0xffffe000, RZ, 0xc0, !PT ;  /* 0xffffe000a8587812 */ /* 0x004fca00078ec0ff */
[----:B------:R-:W-:Y:S01]  /*38f0*/  FMUL R89, R88, R155 ;  /* 0x0000009b58597220 */ /* 0x000fe20000400000 */
[----:B------:R-:W-:-:S03]  /*3900*/  LEA R88, P4, R166, R8, 0x2 ;  /* 0x00000008a6587211 */ /* 0x000fc600078810ff */
[----:B------:R-:W-:Y:S01]  /*3910*/  FFMA R173, R90, R154, R89 ;  /* 0x0000009a5aad7223 */ /* 0x000fe20000000059 */
[----:B------:R-:W-:Y:S01]  /*3920*/  LEA.HI.X R89, R166, R9, R171, 0x2, P4 ;  /* 0x00000009a6597211 */ /* 0x000fe200020f14ab */
[----:B------:R-:W-:Y:S01]  /*3930*/  IMAD.X R171, R167, 0x1, R159, P3 ;  /* 0x00000001a7ab7824 */ /* 0x000fe200018e069f */
[----:B------:R-:W-:Y:S02]  /*3940*/  ISETP.GT.AND P4, PT, R0, 0x1, P0 ;  /* 0x000000010000780c */ /* 0x000fe40000784270 */
[----:B------:R-:W-:-:S05]  /*3950*/  F2FP.TF32.F32.PACK_B R173, R173 ;  /* 0x000000adffad723e */ /* 0x000fca00024050ff */
[----:B------:R0:W-:Y:S06]  /*3960*/  @P2 STG.E desc[UR36][R170.64], R173 ;  /* 0x000000adaa002986 */ /* 0x0001ec000c101924 */
[----:B------:R-:W-:Y:S05]  /*3970*/  @!P4 BRA `(.L_x_39) ;  /* 0x000000000004c947 */ /* 0x000fea0003800000 */
[----:B------:R2:W5:Y:S02]  /*3980*/  LDG.E.LTC128B R168, desc[UR36][R88.64+0x4] ;  /* 0x0000042458a87981 */ /* 0x000564000c1e1920 */
.L_x_39:
[----:B------:R-:W-:Y:S05]  /*3990*/  BSYNC B1 ;  /* 0x0000000000017941 */ /* 0x000fea0003800000 */
.L_x_38:
[----:B-----5:R-:W-:Y:S01]  /*39a0*/  LOP3.LUT R90, R168, 0xffffe000, RZ, 0xc0, !PT ;  /* 0xffffe000a85a7812 */ /* 0x020fe200078ec0ff */
[----:B------:R-:W-:Y:S01]  /*39b0*/  BSSY B1, `(.L_x_40) ;  /* 0x000000a000017945 */ /* 0x000fe20003800000 */
[----:B------:R-:W-:-:S03]  /*39c0*/  ISETP.GT.AND P2, PT, R0, 0x8, P1 ;  /* 0x000000080000780c */ /* 0x000fc60000f44270 */
[----:B------:R-:W-:-:S04]  /*39d0*/  FMUL R90, R90, R155 ;  /* 0x0000009b5a5a7220 */ /* 0x000fc80000400000 */
[----:B0-----:R-:W-:Y:S01]  /*39e0*/  FFMA R173, R91, R154, R90 ;  /* 0x0000009a5bad7223 */ /* 0x001fe2000000005a */
[----:B------:R-:W-:Y:S02]  /*39f0*/  @P4 IMAD.MOV.U32 R90, RZ, RZ, R170 ;  /* 0x000000ffff5a4224 */ /* 0x000fe400078e00aa */
[----:B------:R-:W-:Y:S02]  /*3a00*/  @P4 IMAD.MOV.U32 R91, RZ, RZ, R171 ;  /* 0x000000ffff5b4224 */ /* 0x000fe400078e00ab */
[----:B------:R-:W-:-:S05]  /*3a10*/  F2FP.TF32.F32.PACK_B R173, R173 ;  /* 0x000000adffad723e */ /* 0x000fca00024050ff */
[----:B------:R0:W-:Y:S01]  /*3a20*/  @P4 STG.E desc[UR36][R90.64+0x4], R173 ;  /* 0x000004ad5a004986 */ /* 0x0001e2000c101924 */
[----:B------:R-:W-:Y:S05]  /*3a30*/  @!P2 BRA `(.L_x_41) ;  /* 0x000000000004a947 */ /* 0x000fea0003800000 */
[----:B------:R3:W5:Y:S02]  /*3a40*/  LDG.E.LTC128B R168, desc[UR36][R162.64+0x20] ;  /* 0x00002024a2a87981 */ /* 0x000764000c1e1920 */
.L_x_41:
[----:B------:R-:W-:Y:S05]  /*3a50*/  BSYNC B1 ;  /* 0x0000000000017941 */ /* 0x000fea0003800000 */
.L_x_40:
[----:B0----5:R-:W-:Y:S01]  /*3a60*/  LOP3.LUT R90, R168, 0xffffe000, RZ, 0xc0, !PT ;  /* 0xffffe000a85a7812 */ /* 0x021fe200078ec0ff */
[----:B------:R-:W-:Y:S01]  /*3a70*/  BSSY B1, `(.L_x_42) ;  /* 0x000000a000017945 */ /* 0x000fe20003800000 */
[----:B------:R-:W-:-:S03]  /*3a80*/  ISETP.GT.AND P3, PT, R0, 0x9, P1 ;  /* 0x000000090000780c */ /* 0x000fc60000f64270 */
[----:B------:R-:W-:Y:S01]  /*3a90*/  FMUL R91, R90, R155 ;  /* 0x0000009b5a5b7220 */ /* 0x000fe20000400000 */
[----:B------:R-:W-:-:S03]  /*3aa0*/  @P2 IMAD.MOV.U32 R90, RZ, RZ, R158 ;  /* 0x000000ffff5a2224 */ /* 0x000fc600078e009e */
[----:B------:R-:W-:Y:S01]  /*3ab0*/  FFMA R173, R92, R154, R91 ;  /* 0x0000009a5cad7223 */ /* 0x000fe2000000005b */
[----:B------:R-:W-:-:S04]  /*3ac0*/  @P2 IMAD.MOV.U32 R91, RZ, RZ, R159 ;  /* 0x000000ffff5b2224 */ /* 0x000fc800078e009f */
[----:B------:R-:W-:-:S05]  /*3ad0*/  F2FP.TF32.F32.PACK_B R173, R173 ;  /* 0x000000adffad723e */ /* 0x000fca00024050ff */
[----:B------:R0:W-:Y:S01]  /*3ae0*/  @P2 STG.E desc[UR36][R90.64+0x20], R173 ;  /* 0x000020ad5a002986 */ /* 0x0001e2000c101924 */
[----:B------:R-:W-:Y:S05]  /*3af0*/  @!P3 BRA `(.L_x_43) ;  /* 0x000000000004b947 */ /* 0x000fea0003800000 */
[----:B------:R4:W5:Y:S02]  /*3b00*/  LDG.E.LTC128B R168, desc[UR36][R162.64+0x24] ;  /* 0x00002424a2a87981 */ /* 0x000964000c1e1920 */
.L_x_43:
[----:B------:R-:W-:Y:S05]  /*3b10*/  BSYNC B1 ;  /* 0x0000000000017941 */ /* 0x000fea0003800000 */
.L_x_42:
[----:B0----5:R-:W-:Y:S01]  /*3b20*/  LOP3.LUT R90, R168, 0xffffe000, RZ, 0xc0, !PT ;  /* 0xffffe000a85a7812 */ /* 0x021fe200078ec0ff */
[----:B------:R-:W-:Y:S01]  /*3b30*/  @P3 IMAD.MOV.U32 R91, RZ, RZ, R159 ;  /* 0x000000ffff5b3224 */ /* 0x000fe200078e009f */
[----:B------:R-:W-:Y:S01]  /*3b40*/  ISETP.GT.AND P2, PT, R0, 0x8, P0 ;  /* 0x000000080000780c */ /* 0x000fe20000744270 */
[----:B------:R-:W-:Y:S02]  /*3b50*/  BSSY B1, `(.L_x_44) ;  /* 0x0000008000017945 */ /* 0x000fe40003800000 */
[----:B------:R-:W-:-:S04]  /*3b60*/  FMUL R90, R90, R155 ;  /* 0x0000009b5a5a7220 */ /* 0x000fc80000400000 */
[----:B------:R-:W-:Y:S01]  /*3b70*/  FFMA R93, R93, R154, R90 ;  /* 0x0000009a5d5d7223 */ /* 0x000fe2000000005a */
[----:B------:R-:W-:-:S04]  /*3b80*/  @P3 IMAD.MOV.U32 R90, RZ, RZ, R158 ;  /* 0x000000ffff5a3224 */ /* 0x000fc800078e009e */
[----:B------:R-:W-:-:S05]  /*3b90*/  F2FP.TF32.F32.PACK_B R93, R93 ;  /* 0x0000005dff5d723e */ /* 0x000fca00024050ff */
[----:B------:R0:W-:Y:S01]  /*3ba0*/  @P3 STG.E desc[UR36][R90.64+0x24], R93 ;  /* 0x0000245d5a003986 */ /* 0x0001e2000c101924 */
[----:B------:R-:W-:Y:S05]  /*3bb0*/  @!P2 BRA `(.L_x_45) ;  /* 0x000000000004a947 */ /* 0x000fea0003800000 */
[----:B------:R0:W5:Y:S02]  /*3bc0*/  LDG.E.LTC128B R168, desc[UR36][R88.64+0x20] ;  /* 0x0000202458a87981 */ /* 0x000164000c1e1920 */
.L_x_45:
[----:B------:R-:W-:Y:S05]  /*3bd0*/  BSYNC B1 ;  /* 0x0000000000017941 */ /* 0x000fea0003800000 */
.L_x_44:
        /* <DEDUP_REMOVED lines=11> */
.L_x_47:
[----:B------:R-:W-:Y:S05]  /*3c90*/  BSYNC B1 ;  /* 0x0000000000017941 */ /* 0x000fea0003800000 */
.L_x_46:
        /* <DEDUP_REMOVED lines=11> */
.L_x_49:
[----:B------:R-:W-:Y:S05]  /*3d50*/  BSYNC B1 ;  /* 0x0000000000017941 */ /* 0x000fea0003800000 */
.L_x_48:
        /* <DEDUP_REMOVED lines=11> */
.L_x_51:
[----:B------:R-:W-:Y:S05]  /*3e10*/  BSYNC B1 ;  /* 0x0000000000017941 */ /* 0x000fea0003800000 */
.L_x_50:
        /* <DEDUP_REMOVED lines=11> */
.L_x_53:
[----:B------:R-:W-:Y:S05]  /*3ed0*/  BSYNC B1 ;  /* 0x0000000000017941 */ /* 0x000fea0003800000 */
.L_x_52:
        /* <DEDUP_REMOVED lines=11> */
.L_x_55:
[----:B------:R-:W-:Y:S05]  /*3f90*/  BSYNC B1 ;  /* 0x0000000000017941 */ /* 0x000fea0003800000 */
.L_x_54:
        /* <DEDUP_REMOVED lines=11> */
.L_x_57:
[----:B------:R-:W-:Y:S05]  /*4050*/  BSYNC B1 ;  /* 0x0000000000017941 */ /* 0x000fea0003800000 */
.L_x_56:
        /* <DEDUP_REMOVED lines=11> */
.L_x_59:
[----:B------:R-:W-:Y:S05]  /*4110*/  BSYNC B1 ;  /* 0x0000000000017941 */ /* 0x000fea0003800000 */
.L_x_58:
        /* <DEDUP_REMOVED lines=11> */
.L_x_61:
[----:B------:R-:W-:Y:S05]  /*41d0*/  BSYNC B1 ;  /* 0x0000000000017941 */ /* 0x000fea0003800000 */
.L_x_60:
        /* <DEDUP_REMOVED lines=11> */
.L_x_63:
[----:B------:R-:W-:Y:S05]  /*4290*/  BSYNC B1 ;  /* 0x0000000000017941 */ /* 0x000fea0003800000 */
.L_x_62:
        /* <DEDUP_REMOVED lines=11> */
.L_x_65:
[----:B------:R-:W-:Y:S05]  /*4350*/  BSYNC B1 ;  /* 0x0000000000017941 */ /* 0x000fea0003800000 */
.L_x_64:
        /* <DEDUP_REMOVED lines=11> */
.L_x_67:
[----:B------:R-:W-:Y:S05]  /*4410*/  BSYNC B1 ;  /* 0x0000000000017941 */ /* 0x000fea0003800000 */
.L_x_66:
        /* <DEDUP_REMOVED lines=11> */
.L_x_69:
[----:B------:R-:W-:Y:S05]  /*44d0*/  BSYNC B1 ;  /* 0x0000000000017941 */ /* 0x000fea0003800000 */
.L_x_68:
        /* <DEDUP_REMOVED lines=11> */
.L_x_71:
[----:B------:R-:W-:Y:S05]  /*4590*/  BSYNC B1 ;  /* 0x0000000000017941 */ /* 0x000fea0003800000 */
.L_x_70:
        /* <DEDUP_REMOVED lines=11> */
.L_x_73:
[----:B------:R-:W-:Y:S05]  /*4650*/  BSYNC B1 ;  /* 0x0000000000017941 */ /* 0x000fea0003800000 */
.L_x_72:
        /* <DEDUP_REMOVED lines=11> */
.L_x_75:
[----:B------:R-:W-:Y:S05]  /*4710*/  BSYNC B1 ;  /* 0x0000000000017941 */ /* 0x000fea0003800000 */
.L_x_74:
        /* <DEDUP_REMOVED lines=11> */
.L_x_77:
[----:B------:R-:W-:Y:S05]  /*47d0*/  BSYNC B1 ;  /* 0x0000000000017941 */ /* 0x000fea0003800000 */
.L_x_76:
        /* <DEDUP_REMOVED lines=11> */
.L_x_79:
[----:B------:R-:W-:Y:S05]  /*4890*/  BSYNC B1 ;  /* 0x0000000000017941 */ /* 0x000fea0003800000 */
.L_x_78:
        /* <DEDUP_REMOVED lines=11> */
.L_x_81:
[----:B------:R-:W-:Y:S05]  /*4950*/  BSYNC B1 ;  /* 0x0000000000017941 */ /* 0x000fea0003800000 */
.L_x_80:
        /* <DEDUP_REMOVED lines=11> */
.L_x_83:
[----:B------:R-:W-:Y:S05]  /*4a10*/  BSYNC B1 ;  /* 0x0000000000017941 */ /* 0x000fea0003800000 */
.L_x_82:
        /* <DEDUP_REMOVED lines=11> */
.L_x_85:
[----:B------:R-:W-:Y:S05]  /*4ad0*/  BSYNC B1 ;  /* 0x0000000000017941 */ /* 0x000fea0003800000 */
.L_x_84:
        /* <DEDUP_REMOVED lines=11> */
.L_x_87:
[----:B------:R-:W-:Y:S05]  /*4b90*/  BSYNC B1 ;  /* 0x0000000000017941 */ /* 0x000fea0003800000 */
.L_x_86:
        /* <DEDUP_REMOVED lines=11> */
.L_x_89:
[----:B------:R-:W-:Y:S05]  /*4c50*/  BSYNC B1 ;  /* 0x0000000000017941 */ /* 0x000fea0003800000 */
.L_x_88:
        /* <DEDUP_REMOVED lines=11> */
.L_x_91:
[----:B------:R-:W-:Y:S05]  /*4d10*/  BSYNC B1 ;  /* 0x0000000000017941 */ /* 0x000fea0003800000 */
.L_x_90:
        /* <DEDUP_REMOVED lines=11> */
.L_x_93:
[----:B------:R-:W-:Y:S05]  /*4dd0*/  BSYNC B1 ;  /* 0x0000000000017941 */ /* 0x000fea0003800000 */
.L_x_92:
        /* <DEDUP_REMOVED lines=11> */
.L_x_95:
[----:B------:R-:W-:Y:S05]  /*4e90*/  BSYNC B1 ;  /* 0x0000000000017941 */ /* 0x000fea0003800000 */
.L_x_94:
        /* <DEDUP_REMOVED lines=11> */
.L_x_97:
[----:B------:R-:W-:Y:S05]  /*4f50*/  BSYNC B1 ;  /* 0x0000000000017941 */ /* 0x000fea0003800000 */
.L_x_96:
        /* <DEDUP_REMOVED lines=11> */
.L_x_99:
[----:B------:R-:W-:Y:S05]  /*5010*/  BSYNC B1 ;  /* 0x0000000000017941 */ /* 0x000fea0003800000 */
.L_x_98:
        /* <DEDUP_REMOVED lines=11> */
.L_x_101:
[----:B------:R-:W-:Y:S05]  /*50d0*/  BSYNC B1 ;  /* 0x0000000000017941 */ /* 0x000fea0003800000 */
.L_x_100:
        /* <DEDUP_REMOVED lines=11> */
.L_x_103:
[----:B------:R-:W-:Y:S05]  /*5190*/  BSYNC B1 ;  /* 0x0000000000017941 */ /* 0x000fea0003800000 */
.L_x_102:
        /* <DEDUP_REMOVED lines=11> */
.L_x_105:
[----:B------:R-:W-:Y:S05]  /*5250*/  BSYNC B1 ;  /* 0x0000000000017941 */ /* 0x000fea0003800000 */
.L_x_104:
        /* <DEDUP_REMOVED lines=11> */
.L_x_107:
[----:B------:R-:W-:Y:S05]  /*5310*/  BSYNC B1 ;  /* 0x0000000000017941 */ /* 0x000fea0003800000 */
.L_x_106:
        /* <DEDUP_REMOVED lines=11> */
.L_x_109:
[----:B------:R-:W-:Y:S05]  /*53d0*/  BSYNC B1 ;  /* 0x0000000000017941 */ /* 0x000fea0003800000 */
.L_x_108:
        /* <DEDUP_REMOVED lines=11> */
.L_x_111:
[----:B------:R-:W-:Y:S05]  /*5490*/  BSYNC B1 ;  /* 0x0000000000017941 */ /* 0x000fea0003800000 */
.L_x_110:
        /* <DEDUP_REMOVED lines=11> */
.L_x_113:
[----:B------:R-:W-:Y:S05]  /*5550*/  BSYNC B1 ;  /* 0x0000000000017941 */ /* 0x000fea0003800000 */
.L_x_112:
        /* <DEDUP_REMOVED lines=11> */
.L_x_115:
[----:B------:R-:W-:Y:S05]  /*5610*/  BSYNC B1 ;  /* 0x0000000000017941 */ /* 0x000fea0003800000 */
.L_x_114:
        /* <DEDUP_REMOVED lines=11> */
.L_x_117:
[----:B------:R-:W-:Y:S05]  /*56d0*/  BSYNC B1 ;  /* 0x0000000000017941 */ /* 0x000fea0003800000 */
.L_x_116:
        /* <DEDUP_REMOVED lines=11> */
.L_x_119:
[----:B------:R-:W-:Y:S05]  /*5790*/  BSYNC B1 ;  /* 0x0000000000017941 */ /* 0x000fea0003800000 */
.L_x_118:
        /* <DEDUP_REMOVED lines=11> */
.L_x_121:
[----:B------:R-:W-:Y:S05]  /*5850*/  BSYNC B1 ;  /* 0x0000000000017941 */ /* 0x000fea0003800000 */
.L_x_120:
        /* <DEDUP_REMOVED lines=11> */
.L_x_123:
[----:B------:R-:W-:Y:S05]  /*5910*/  BSYNC B1 ;  /* 0x0000000000017941 */ /* 0x000fea0003800000 */
.L_x_122:
        /* <DEDUP_REMOVED lines=11> */
.L_x_125:
[----:B------:R-:W-:Y:S05]  /*59d0*/  BSYNC B1 ;  /* 0x0000000000017941 */ /* 0x000fea0003800000 */
.L_x_124:
        /* <DEDUP_REMOVED lines=11> */
.L_x_127:
[----:B------:R-:W-:Y:S05]  /*5a90*/  BSYNC B1 ;  /* 0x0000000000017941 */ /* 0x000fea0003800000 */
.L_x_126:
        /* <DEDUP_REMOVED lines=11> */
.L_x_129:
[----:B------:R-:W-:Y:S05]  /*5b50*/  BSYNC B1 ;  /* 0x0000000000017941 */ /* 0x000fea0003800000 */
.L_x_128:
        /* <DEDUP_REMOVED lines=11> */
.L_x_131:
[----:B------:R-:W-:Y:S05]  /*5c10*/  BSYNC B1 ;  /* 0x0000000000017941 */ /* 0x000fea0003800000 */
.L_x_130:
        /* <DEDUP_REMOVED lines=11> */
.L_x_133:
[----:B------:R-:W-:Y:S05]  /*5cd0*/  BSYNC B1 ;  /* 0x0000000000017941 */ /* 0x000fea0003800000 */
.L_x_132:
        /* <DEDUP_REMOVED lines=11> */
.L_x_135:
[----:B------:R-:W-:Y:S05]  /*5d90*/  BSYNC B1 ;  /* 0x0000000000017941 */ /* 0x000fea0003800000 */
.L_x_134:
        /* <DEDUP_REMOVED lines=11> */
.L_x_137:
[----:B------:R-:W-:Y:S05]  /*5e50*/  BSYNC B1 ;  /* 0x0000000000017941 */ /* 0x000fea0003800000 */
.L_x_136:
        /* <DEDUP_REMOVED lines=11> */
.L_x_139:
[----:B------:R-:W-:Y:S05]  /*5f10*/  BSYNC B1 ;  /* 0x0000000000017941 */ /* 0x000fea0003800000 */
.L_x_138:
        /* <DEDUP_REMOVED lines=11> */
.L_x_141:
[----:B------:R-:W-:Y:S05]  /*5fd0*/  BSYNC B1 ;  /* 0x0000000000017941 */ /* 0x000fea0003800000 */
.L_x_140:
        /* <DEDUP_REMOVED lines=11> */
.L_x_143:
[----:B------:R-:W-:Y:S05]  /*6090*/  BSYNC B1 ;  /* 0x0000000000017941 */ /* 0x000fea0003800000 */
.L_x_142:
        /* <DEDUP_REMOVED lines=11> */
.L_x_145:
[----:B------:R-:W-:Y:S05]  /*6150*/  BSYNC B1 ;  /* 0x0000000000017941 */ /* 0x000fea0003800000 */
.L_x_144:
        /* <DEDUP_REMOVED lines=11> */
.L_x_147:
[----:B------:R-:W-:Y:S05]  /*6210*/  BSYNC B1 ;  /* 0x0000000000017941 */ /* 0x000fea0003800000 */
.L_x_146:
        /* <DEDUP_REMOVED lines=11> */
.L_x_149:
[----:B------:R-:W-:Y:S05]  /*62d0*/  BSYNC B1 ;  /* 0x0000000000017941 */ /* 0x000fea0003800000 */
.L_x_148:
        /* <DEDUP_REMOVED lines=11> */
.L_x_151:
[----:B------:R-:W-:Y:S05]  /*6390*/  BSYNC B1 ;  /* 0x0000000000017941 */ /* 0x000fea0003800000 */
.L_x_150:
        /* <DEDUP_REMOVED lines=11> */
.L_x_153:
[----:B------:R-:W-:Y:S05]  /*6450*/  BSYNC B1 ;  /* 0x0000000000017941 */ /* 0x000fea0003800000 */
.L_x_152:
        /* <DEDUP_REMOVED lines=11> */
.L_x_155:
[----:B------:R-:W-:Y:S05]  /*6510*/  BSYNC B1 ;  /* 0x0000000000017941 */ /* 0x000fea0003800000 */
.L_x_154:
        /* <DEDUP_REMOVED lines=11> */
.L_x_157:
[----:B------:R-:W-:Y:S05]  /*65d0*/  BSYNC B1 ;  /* 0x0000000000017941 */ /* 0x000fea0003800000 */
.L_x_156:
[----:B0----5:R-:W-:Y:S01]  /*65e0*/  LOP3.LUT R90, R168, 0xffffe000, RZ, 0xc0, !PT ;  /* 0xffffe000a85a7812 */ /* 0x021fe200078ec0ff */
[----:B------:R-:W-:Y:S01]  /*65f0*/  BSSY B1, `(.L_x_158) ;  /* 0x000000d000017945 */ /* 0x000fe20003800000 */
[----:B------:R-:W-:-:S03]  /*6600*/  IADD3 R165, P1, R165, 0x80, RZ ;  /* 0x00000080a5a57810 */ /* 0x000fc60007f3e0ff */
[----:B------:R-:W-:Y:S01]  /*6610*/  FMUL R91, R90, R155 ;  /* 0x0000009b5a5b7220 */ /* 0x000fe20000400000 */
[----:B------:R-:W-:Y:S02]  /*6620*/  @P2 IMAD.MOV.U32 R90, RZ, RZ, R170 ;  /* 0x000000ffff5a2224 */ /* 0x000fe400078e00aa */
[----:B------:R-:W-:Y:S02]  /*6630*/  IMAD.X R153, RZ, RZ, R153, P1 ;  /* 0x000000ffff997224 */ /* 0x000fe400008e0699 */
[----:B------:R-:W-:Y:S01]  /*6640*/  FFMA R93, R150, R154, R91 ;  /* 0x0000009a965d7223 */ /* 0x000fe2000000005b */
[----:B------:R-:W-:Y:S01]  /*6650*/  @P2 IMAD.MOV.U32 R91, RZ, RZ, R171 ;  /* 0x000000ffff5b2224 */ /* 0x000fe200078e00ab */
[----:B------:R-:W-:Y:S01]  /*6660*/  ISETP.GT.AND P1, PT, R0, 0x79, P0 ;  /* 0x000000790000780c */ /* 0x000fe20000724270 */
[----:B------:R-:W-:Y:S02]  /*6670*/  IMAD R92, R153, R12, RZ ;  /* 0x0000000c995c7224 */ /* 0x000fe400078e02ff */
[----:B------:R-:W-:-:S05]  /*6680*/  F2FP.TF32.F32.PACK_B R93, R93 ;  /* 0x0000005dff5d723e */ /* 0x000fca00024050ff */
[----:B------:R0:W-:Y:S05]  /*6690*/  @P2 STG.E desc[UR36][R90.64+0x1e0], R93 ;  /* 0x0001e05d5a002986 */ /* 0x0001ea000c101924 */
[----:B------:R-:W-:Y:S05]  /*66a0*/  @!P1 BRA `(.L_x_159) ;  /* 0x0000000000049947 */ /* 0x000fea0003800000 */
[----:B------:R0:W5:Y:S02]  /*66b0*/  LDG.E.LTC128B R168, desc[UR36][R88.64+0x1e4] ;  /* 0x0001e42458a87981 */ /* 0x000164000c1e1920 */
.L_x_159:
[----:B------:R-:W-:Y:S05]  /*66c0*/  BSYNC B1 ;  /* 0x0000000000017941 */ /* 0x000fea0003800000 */
.L_x_158:
[----:B0----5:R-:W-:Y:S01]  /*66d0*/  LOP3.LUT R90, R168, 0xffffe000, RZ, 0xc0, !PT ;  /* 0xffffe000a85a7812 */ /* 0x021fe200078ec0ff */
[----:B------:R-:W-:Y:S01]  /*66e0*/  IMAD R99, R165, R13, R92 ;  /* 0x0000000da5637224 */ /* 0x000fe200078e025c */
[----:B------:R-:W-:Y:S01]  /*66f0*/  ISETP.GT.AND P0, PT, R157, 0x80, PT ;  /* 0x000000809d00780c */ /* 0x000fe20003f04270 */
[----:B--2---:R-:W-:-:S04]  /*6700*/  IMAD.WIDE.U32 R88, R165, R12, R20 ;  /* 0x0000000ca5587225 */ /* 0x004fc800078e0014 */
[----:B------:R-:W-:Y:S01]  /*6710*/  FMUL R90, R90, R155 ;  /* 0x0000009b5a5a7220 */ /* 0x000fe20000400000 */
[----:B------:R-:W-:Y:S01]  /*6720*/  ISETP.GT.AND P2, PT, R0, RZ, P0 ;  /* 0x000000ff0000720c */ /* 0x000fe20000744270 */
[----:B------:R-:W-:Y:S02]  /*6730*/  IMAD.IADD R13, R89, 0x1, R99 ;  /* 0x00000001590d7824 */ /* 0x000fe400078e0263 */
[----:B------:R-:W-:Y:S01]  /*6740*/  FFMA R151, R151, R154, R90 ;  /* 0x0000009a97977223 */ /* 0x000fe2000000005a */
[----:B------:R-:W-:-:S04]  /*6750*/  LEA R90, P3, R88, R8, 0x2 ;  /* 0x00000008585a7211 */ /* 0x000fc800078610ff */
[----:B------:R-:W-:Y:S02]  /*6760*/  F2FP.TF32.F32.PACK_B R151, R151 ;  /* 0x00000097ff97723e */ /* 0x000fe400024050ff */
[----:B------:R-:W-:-:S03]  /*6770*/  LEA.HI.X R91, R88, R9, R13, 0x2, P3 ;  /* 0x00000009585b7211 */ /* 0x000fc600018f140d */
[----:B------:R0:W-:Y:S04]  /*6780*/  @P1 STG.E desc[UR36][R170.64+0x1e4], R151 ;  /* 0x0001e497aa001986 */ /* 0x0001e8000c101924 */
[----:B------:R-:W2:Y:S01]  /*6790*/  @P2 LDG.E.LTC128B R168, desc[UR36][R90.64] ;  /* 0x000000245aa82981 */ /* 0x000ea2000c1e1920 */
[----:B------:R-:W-:Y:S01]  /*67a0*/  IMAD.WIDE.U32 R88, R165, R12, R6 ;  /* 0x0000000ca5587225 */ /* 0x000fe200078e0006 */
[----:B------:R-:W-:Y:S01]  /*67b0*/  SHF.L.U64.HI R97, R4, 0x9, R5 ;  /* 0x0000000904617819 */ /* 0x000fe20000010205 */
[----:B------:R-:W-:Y:S01]  /*67c0*/  BSSY B1, `(.L_x_160) ;  /* 0x0000012000017945 */ /* 0x000fe20003800000 */
[----:B------:R-:W-:Y:S01]  /*67d0*/  ISETP.GT.AND P3, PT, R0, 0x1, P0 ;  /* 0x000000010000780c */ /* 0x000fe20000764270 */
[----:B------:R-:W-:Y:S02]  /*67e0*/  IMAD.IADD R89, R99, 0x1, R89 ;  /* 0x0000000163597824 */ /* 0x000fe400078e0259 */
[----:B------:R-:W-:-:S02]  /*67f0*/  IMAD.SHL.U32 R95, R4, 0x200, RZ ;  /* 0x00000200045f7824 */ /* 0x000fc400078e00ff */
[----:B------:R-:W-:Y:S01]  /*6800*/  IMAD.WIDE.U32 R160, R165, R12, R160 ;  /* 0x0000000ca5a07225 */ /* 0x000fe200078e00a0 */
[----:B--2---:R-:W-:-:S05]  /*6810*/  LOP3.LUT R92, R168, 0xffffe000, RZ, 0xc0, !PT ;  /* 0xffffe000a85c7812 */ /* 0x004fca00078ec0ff */
[----:B------:R-:W-:Y:S01]  /*6820*/  FMUL R13, R92, R155 ;  /* 0x0000009b5c0d7220 */ /* 0x000fe20000400000 */
[----:B------:R-:W-:Y:S01]  /*6830*/  IMAD.WIDE.U32 R92, R23, R10, R88 ;  /* 0x0000000a175c7225 */ /* 0x000fe200078e0058 */
[----:B------:R-:W-:-:S03]  /*6840*/  IADD3 R88, P1, R95, R158, RZ ;  /* 0x0000009e5f587210 */ /* 0x000fc60007f3e0ff */
[----:B------:R-:W-:Y:S01]  /*6850*/  FFMA R13, R24, R154, R13 ;  /* 0x0000009a180d7223 */ /* 0x000fe2000000000d */
[----:B------:R-:W-:Y:S01]  /*6860*/  IMAD.IADD R5, R11, 0x1, R93 ;  /* 0x000000010b057824 */ /* 0x000fe200078e025d */
[C---:B------:R-:W-:Y:S01]  /*6870*/  LEA R4, P4, R92.reuse, R8, 0x2 ;  /* 0x000000085c047211 */ /* 0x040fe200078810ff */
[----:B------:R-:W-:Y:S02]  /*6880*/  IMAD.X R89, R97, 0x1, R159, P1 ;  /* 0x0000000161597824 */ /* 0x000fe400008e069f */
[----:B------:R-:W-:Y:S02]  /*6890*/  F2FP.TF32.F32.PACK_B R13, R13 ;  /* 0x0000000dff0d723e */ /* 0x000fe400024050ff */
[----:B------:R-:W-:-:S03]  /*68a0*/  LEA.HI.X R5, R92, R9, R5, 0x2, P4 ;  /* 0x000000095c057211 */ /* 0x000fc600020f1405 */
[----:B------:R0:W-:Y:S01]  /*68b0*/  @P2 STG.E desc[UR36][R88.64], R13 ;  /* 0x0000000d58002986 */ /* 0x0001e2000c101924 */
[----:B------:R-:W-:Y:S05]  /*68c0*/  @!P3 BRA `(.L_x_161) ;  /* 0x000000000004b947 */ /* 0x000fea0003800000 */
[----:B------:R2:W5:Y:S02]  /*68d0*/  LDG.E.LTC128B R168, desc[UR36][R4.64+0x4] ;  /* 0x0000042404a87981 */ /* 0x000564000c1e1920 */
.L_x_161:
[----:B------:R-:W-:Y:S05]  /*68e0*/  BSYNC B1 ;  /* 0x0000000000017941 */ /* 0x000fea0003800000 */
.L_x_160:
[----:B-----5:R-:W-:Y:S01]  /*68f0*/  LOP3.LUT R12, R168, 0xffffe000, RZ, 0xc0, !PT ;  /* 0xffffe000a80c7812 */ /* 0x020fe200078ec0ff */
[----:B------:R-:W-:Y:S01]  /*6900*/  IMAD.IADD R99, R99, 0x1, R161 ;  /* 0x0000000163637824 */ /* 0x000fe200078e02a1 */
[-C--:B------:R-:W-:Y:S01]  /*6910*/  IADD3 R14, P2, R14, R160.reuse, RZ ;  /* 0x000000a00e0e7210 */ /* 0x080fe20007f5e0ff */
[----:B------:R-:W-:Y:S01]  /*6920*/  @P3 IMAD.MOV.U32 R15, RZ, RZ, R89 ;  /* 0x000000ffff0f3224 */ /* 0x000fe200078e0059 */
[----:B------:R-:W-:Y:S01]  /*6930*/  ISETP.GT.AND P1, PT, R157, 0x88, PT ;  /* 0x000000889d00780c */ /* 0x000fe20003f24270 */
[----:B------:R-:W-:Y:S01]  /*6940*/  FMUL R20, R12, R155 ;  /* 0x0000009b0c147220 */ /* 0x000fe20000400000 */
[----:B------:R-:W-:Y:S01]  /*6950*/  IADD3 R12, P4, R6, R160, RZ ;  /* 0x000000a0060c7210 */ /* 0x000fe20007f9e0ff */
[----:B------:R-:W-:Y:S02]  /*6960*/  BSSY B1, `(.L_x_162) ;  /* 0x000000d000017945 */ /* 0x000fe40003800000 */
[----:B------:R-:W-:Y:S01]  /*6970*/  FFMA R25, R25, R154, R20 ;  /* 0x0000009a19197223 */ /* 0x000fe20000000014 */
[----:B------:R-:W-:Y:S01]  /*6980*/  IMAD.X R20, R99, 0x1, R21, P2 ;  /* 0x0000000163147824 */ /* 0x000fe200010e0615 */
[----:B------:R-:W-:Y:S01]  /*6990*/  ISETP.GT.AND P2, PT, R0, RZ, P1 ;  /* 0x000000ff0000720c */ /* 0x000fe20000f44270 */
[----:B0-----:R-:W-:Y:S01]  /*69a0*/  IMAD.X R13, R7, 0x1, R99, P4 ;  /* 0x00000001070d7824 */ /* 0x001fe200020e0663 */
[----:B------:R-:W-:-:S02]  /*69b0*/  LEA R6, P4, R14, R8, 0x2 ;  /* 0x000000080e067211 */ /* 0x000fc400078810ff */
[----:B------:R-:W-:Y:S01]  /*69c0*/  F2FP.TF32.F32.PACK_B R25, R25 ;  /* 0x00000019ff19723e */ /* 0x000fe200024050ff */
[----:B------:R-:W-:Y:S01]  /*69d0*/  IMAD.WIDE.U32 R12, R23, R10, R12 ;  /* 0x0000000a170c7225 */ /* 0x000fe200078e000c */
[----:B------:R-:W-:-:S03]  /*69e0*/  LEA.HI.X R7, R14, R9, R20, 0x2, P4 ;  /* 0x000000090e077211 */ /* 0x000fc600020f1414 */
[----:B------:R-:W-:-:S05]  /*69f0*/  @P3 IMAD.MOV.U32 R14, RZ, RZ, R88 ;  /* 0x000000ffff0e3224 */ /* 0x000fca00078e0058 */
[----:B------:R0:W-:Y:S01]  /*6a00*/  @P3 STG.E desc[UR36][R14.64+0x4], R25 ;  /* 0x000004190e003986 */ /* 0x0001e2000c101924 */
[----:B------:R-:W-:Y:S05]  /*6a10*/  @!P2 BRA `(.L_x_163) ;  /* 0x000000000004a947 */ /* 0x000fea0003800000 */
[----:B------:R0:W5:Y:S02]  /*6a20*/  LDG.E.LTC128B R168, desc[UR36][R6.64] ;  /* 0x0000002406a87981 */ /* 0x000164000c1e1920 */
.L_x_163:
[----:B------:R-:W-:Y:S05]  /*6a30*/  BSYNC B1 ;  /* 0x0000000000017941 */ /* 0x000fea0003800000 */
.L_x_162:
[----:B0----5:R-:W-:Y:S01]  /*6a40*/  LOP3.LUT R6, R168, 0xffffe000, RZ, 0xc0, !PT ;  /* 0xffffe000a8067812 */ /* 0x021fe200078ec0ff */
[----:B------:R-:W-:Y:S01]  /*6a50*/  IMAD.IADD R11, R11, 0x1, R13 ;  /* 0x000000010b0b7824 */ /* 0x000fe200078e020d */
[----:B------:R-:W-:Y:S01]  /*6a60*/  LEA R8, P4, R12, R8, 0x2 ;  /* 0x000000080c087211 */ /* 0x000fe200078810ff */
[----:B------:R-:W-:Y:S02]  /*6a70*/  BSSY B1, `(.L_x_164) ;  /* 0x000000b000017945 */ /* 0x000fe40003800000 */
[----:B------:R-:W-:Y:S01]  /*6a80*/  FMUL R7, R6, R155 ;  /* 0x0000009b06077220 */ /* 0x000fe20000400000 */
[----:B------:R-:W-:Y:S02]  /*6a90*/  IADD3 R6, P3, R88, R169, RZ ;  /* 0x000000a958067210 */ /* 0x000fe40007f7e0ff */
[----:B------:R-:W-:Y:S01]  /*6aa0*/  LEA.HI.X R9, R12, R9, R11, 0x2, P4 ;  /* 0x000000090c097211 */ /* 0x000fe200020f140b */
[----:B------:R-:W-:Y:S01]  /*6ab0*/  FFMA R13, R26, R154, R7 ;  /* 0x0000009a1a0d7223 */ /* 0x000fe20000000007 */
[----:B------:R-:W-:Y:S01]  /*6ac0*/  ISETP.GT.AND P4, PT, R0, 0x1, P1 ;  /* 0x000000010000780c */ /* 0x000fe20000f84270 */
[----:B------:R-:W-:-:S03]  /*6ad0*/  IMAD.X R7, R89, 0x1, R167, P3 ;  /* 0x0000000159077824 */ /* 0x000fc600018e06a7 */
[----:B------:R-:W-:-:S05]  /*6ae0*/  F2FP.TF32.F32.PACK_B R13, R13 ;  /* 0x0000000dff0d723e */ /* 0x000fca00024050ff */
[----:B------:R0:W-:Y:S04]  /*6af0*/  @P2 STG.E desc[UR36][R6.64], R13 ;  /* 0x0000000d06002986 */ /* 0x0001e8000c101924 */
[----:B------:R-:W-:Y:S05]  /*6b00*/  @!P4 BRA `(.L_x_165) ;  /* 0x000000000004c947 */ /* 0x000fea0003800000 */
[----:B------:R0:W5:Y:S02]  /*6b10*/  LDG.E.LTC128B R168, desc[UR36][R8.64+0x4] ;  /* 0x0000042408a87981 */ /* 0x000164000c1e1920 */
.L_x_165:
[----:B------:R-:W-:Y:S05]  /*6b20*/  BSYNC B1 ;  /* 0x0000000000017941 */ /* 0x000fea0003800000 */
.L_x_164:
[----:B-----5:R-:W-:Y:S01]  /*6b30*/  LOP3.LUT R10, R168, 0xffffe000, RZ, 0xc0, !PT ;  /* 0xffffe000a80a7812 */ /* 0x020fe200078ec0ff */
[----:B------:R-:W-:Y:S01]  /*6b40*/  BSSY B1, `(.L_x_166) ;  /* 0x0000008000017945 */ /* 0x000fe20003800000 */
[----:B------:R-:W-:-:S03]  /*6b50*/  ISETP.GT.AND P2, PT, R0, 0x8, P0 ;  /* 0x000000080000780c */ /* 0x000fc60000744270 */
[----:B------:R-:W-:-:S04]  /*6b60*/  FMUL R10, R10, R155 ;  /* 0x0000009b0a0a7220 */ /* 0x000fc80000400000 */
[----:B------:R-:W-:-:S05]  /*6b70*/  FFMA R27, R27, R154, R10 ;  /* 0x0000009a1b1b7223 */ /* 0x000fca000000000a */
[----:B------:R-:W-:-:S05]  /*6b80*/  F2FP.TF32.F32.PACK_B R27, R27 ;  /* 0x0000001bff1b723e */ /* 0x000fca00024050ff */
[----:B------:R0:W-:Y:S01]  /*6b90*/  @P4 STG.E desc[UR36][R6.64+0x4], R27 ;  /* 0x0000041b06004986 */ /* 0x0001e2000c101924 */
[----:B------:R-:W-:Y:S05]  /*6ba0*/  @!P2 BRA `(.L_x_167) ;  /* 0x000000000004a947 */ /* 0x000fea0003800000 */
[----:B------:R0:W5:Y:S02]  /*6bb0*/  LDG.E.LTC128B R168, desc[UR36][R4.64+0x20] ;  /* 0x0000202404a87981 */ /* 0x000164000c1e1920 */
.L_x_167:
[----:B------:R-:W-:Y:S05]  /*6bc0*/  BSYNC B1 ;  /* 0x0000000000017941 */ /* 0x000fea0003800000 */
.L_x_166:
[----:B0----5:R-:W-:Y:S01]  /*6bd0*/  LOP3.LUT R6, R168, 0xffffe000, RZ, 0xc0, !PT ;  /* 0xffffe000a8067812 */ /* 0x021fe200078ec0ff */
[----:B------:R-:W-:Y:S01]  /*6be0*/  BSSY B1, `(.L_x_168) ;  /* 0x000000a000017945 */ /* 0x000fe20003800000 */
[----:B------:R-:W-:-:S03]  /*6bf0*/  ISETP.GT.AND P4, PT, R0, 0x9, P0 ;  /* 0x000000090000780c */ /* 0x000fc60000784270 */
[----:B------:R-:W-:Y:S01]  /*6c00*/  FMUL R7, R6, R155 ;  /* 0x0000009b06077220 */ /* 0x000fe20000400000 */
[----:B------:R-:W-:-:S03]  /*6c10*/  IMAD.MOV.U32 R6, RZ, RZ, R88 ;  /* 0x000000ffff067224 */ /* 0x000fc600078e0058 */
[----:B------:R-:W-:Y:S01]  /*6c20*/  FFMA R11, R28, R154, R7 ;  /* 0x0000009a1c0b7223 */ /* 0x000fe20000000007 */
[----:B------:R-:W-:-:S04]  /*6c30*/  IMAD.MOV.U32 R7, RZ, RZ, R89 ;  /* 0x000000ffff077224 */ /* 0x000fc800078e0059 */
[----:B------:R-:W-:-:S05]  /*6c40*/  F2FP.TF32.F32.PACK_B R11, R11 ;  /* 0x0000000bff0b723e */ /* 0x000fca00024050ff */
[----:B------:R0:W-:Y:S01]  /*6c50*/  @P2 STG.E desc[UR36][R6.64+0x20], R11 ;  /* 0x0000200b06002986 */ /* 0x0001e2000c101924 */
[----:B------:R-:W-:Y:S05]  /*6c60*/  @!P4 BRA `(.L_x_169) ;  /* 0x000000000004c947 */ /* 0x000fea0003800000 */
[----:B------:R0:W5:Y:S02]  /*6c70*/  LDG.E.LTC128B R168, desc[UR36][R4.64+0x24] ;  /* 0x0000242404a87981 */ /* 0x000164000c1e1920 */
.L_x_169:
[----:B------:R-:W-:Y:S05]  /*6c80*/  BSYNC B1 ;  /* 0x0000000000017941 */ /* 0x000fea0003800000 */
.L_x_168:
        /* <DEDUP_REMOVED lines=9> */
.L_x_171:
[----:B------:R-:W-:Y:S05]  /*6d20*/  BSYNC B1 ;  /* 0x0000000000017941 */ /* 0x000fea0003800000 */
.L_x_170:
[----:B-----5:R-:W-:Y:S01]  /*6d30*/  LOP3.LUT R10, R168, 0xffffe000, RZ, 0xc0, !PT ;  /* 0xffffe000a80a7812 */ /* 0x020fe200078ec0ff */
[----:B------:R-:W-:Y:S01]  /*6d40*/  BSSY B1, `(.L_x_172) ;  /* 0x000000a000017945 */ /* 0x000fe20003800000 */
[----:B------:R-:W-:-:S03]  /*6d50*/  ISETP.GT.AND P2, PT, R0, 0x9, P1 ;  /* 0x000000090000780c */ /* 0x000fc60000f44270 */
[----:B0-----:R-:W-:Y:S01]  /*6d60*/  FMUL R11, R10, R155 ;  /* 0x0000009b0a0b7220 */ /* 0x001fe20000400000 */
[----:B------:R-:W-:-:S03]  /*6d70*/  IADD3 R10, P4, R169, R88, RZ ;  /* 0x00000058a90a7210 */ /* 0x000fc60007f9e0ff */
[----:B------:R-:W-:Y:S02]  /*6d80*/  FFMA R13, R30, R154, R11 ;  /* 0x0000009a1e0d7223 */ /* 0x000fe4000000000b */
[----:B------:R-:W-:-:S03]  /*6d90*/  IMAD.X R11, R167, 0x1, R89, P4 ;  /* 0x00000001a70b7824 */ /* 0x000fc600020e0659 */
[----:B------:R-:W-:-:S05]  /*6da0*/  F2FP.TF32.F32.PACK_B R13, R13 ;  /* 0x0000000dff0d723e */ /* 0x000fca00024050ff */
[----:B------:R0:W-:Y:S01]  /*6db0*/  @P3 STG.E desc[UR36][R10.64+0x20], R13 ;  /* 0x0000200d0a003986 */ /* 0x0001e2000c101924 */
[----:B------:R-:W-:Y:S05]  /*6dc0*/  @!P2 BRA `(.L_x_173) ;  /* 0x000000000004a947 */ /* 0x000fea0003800000 */
[----:B------:R0:W5:Y:S02]  /*6dd0*/  LDG.E.LTC128B R168, desc[UR36][R8.64+0x24] ;  /* 0x0000242408a87981 */ /* 0x000164000c1e1920 */
.L_x_173:
[----:B------:R-:W-:Y:S05]  /*6de0*/  BSYNC B1 ;  /* 0x0000000000017941 */ /* 0x000fea0003800000 */
.L_x_172:
[----:B0----5:R-:W-:Y:S01]  /*6df0*/  LOP3.LUT R10, R168, 0xffffe000, RZ, 0xc0, !PT ;  /* 0xffffe000a80a7812 */ /* 0x021fe200078ec0ff */
[----:B------:R-:W-:Y:S04]  /*6e00*/  BSSY B1, `(.L_x_174) ;  /* 0x000000a000017945 */ /* 0x000fe80003800000 */
[----:B------:R-:W-:Y:S01]  /*6e10*/  FMUL R12, R10, R155 ;  /* 0x0000009b0a0c7220 */ /* 0x000fe20000400000 */
[----:B------:R-:W-:-:S03]  /*6e20*/  IADD3 R10, P3, P4, R169, R158, R95 ;  /* 0x0000009ea90a7210 */ /* 0x000fc60007c7e05f */
[----:B------:R-:W-:Y:S01]  /*6e30*/  FFMA R31, R31, R154, R12 ;  /* 0x0000009a1f1f7223 */ /* 0x000fe2000000000c */
[----:B------:R-:W-:Y:S02]  /*6e40*/  IADD3.X R11, R167, R159, R97, P3, P4 ;  /* 0x0000009fa70b7210 */ /* 0x000fe40001fe8461 */
[----:B------:R-:W-:Y:S02]  /*6e50*/  ISETP.GT.AND P3, PT, R0, 0x10, P0 ;  /* 0x000000100000780c */ /* 0x000fe40000764270 */
[----:B------:R-:W-:-:S05]  /*6e60*/  F2FP.TF32.F32.PACK_B R31, R31 ;  /* 0x0000001fff1f723e */ /* 0x000fca00024050ff */
[----:B------:R0:W-:Y:S06]  /*6e70*/  @P2 STG.E desc[UR36][R10.64+0x24], R31 ;  /* 0x0000241f0a002986 */ /* 0x0001ec000c101924 */
[----:B------:R-:W-:Y:S05]  /*6e80*/  @!P3 BRA `(.L_x_175) ;  /* 0x000000000004b947 */ /* 0x000fea0003800000 */
[----:B------:R0:W5:Y:S02]  /*6e90*/  LDG.E.LTC128B R168, desc[UR36][R4.64+0x40] ;  /* 0x0000402404a87981 */ /* 0x000164000c1e1920 */
.L_x_175:
[----:B------:R-:W-:Y:S05]  /*6ea0*/  BSYNC B1 ;  /* 0x0000000000017941 */ /* 0x000fea0003800000 */
.L_x_174:
        /* <DEDUP_REMOVED lines=9> */
.L_x_177:
[----:B------:R-:W-:Y:S05]  /*6f40*/  BSYNC B1 ;  /* 0x0000000000017941 */ /* 0x000fea0003800000 */
.L_x_176:
        /* <DEDUP_REMOVED lines=9> */
.L_x_179:
[----:B------:R-:W-:Y:S05]  /*6fe0*/  BSYNC B1 ;  /* 0x0000000000017941 */ /* 0x000fea0003800000 */
.L_x_178:
[----:B-----5:R-:W-:Y:S01]  /*6ff0*/  LOP3.LUT R12, R168, 0xffffe000, RZ, 0xc0, !PT ;  /* 0xffffe000a80c7812 */ /* 0x020fe200078ec0ff */
[----:B------:R-:W-:Y:S01]  /*7000*/  BSSY B1, `(.L_x_180) ;  /* 0x0000008000017945 */ /* 0x000fe20003800000 */
[----:B------:R-:W-:-:S03]  /*7010*/  ISETP.GT.AND P2, PT, R0, 0x11, P1 ;  /* 0x000000110000780c */ /* 0x000fc60000f44270 */
[----:B0-----:R-:W-:-:S04]  /*7020*/  FMUL R13, R12, R155 ;  /* 0x0000009b0c0d7220 */ /* 0x001fc80000400000 */
[----:B------:R-:W-:-:S05]  /*7030*/  FFMA R13, R34, R154, R13 ;  /* 0x0000009a220d7223 */ /* 0x000fca000000000d */
[----:B------:R-:W-:-:S05]  /*7040*/  F2FP.TF32.F32.PACK_B R13, R13 ;  /* 0x0000000dff0d723e */ /* 0x000fca00024050ff */
[----:B------:R0:W-:Y:S01]  /*7050*/  @P3 STG.E desc[UR36][R10.64+0x40], R13 ;  /* 0x0000400d0a003986 */ /* 0x0001e2000c101924 */
[----:B------:R-:W-:Y:S05]  /*7060*/  @!P2 BRA `(.L_x_181) ;  /* 0x000000000004a947 */ /* 0x000fea0003800000 */
[----:B------:R0:W5:Y:S02]  /*7070*/  LDG.E.LTC128B R168, desc[UR36][R8.64+0x44] ;  /* 0x0000442408a87981 */ /* 0x000164000c1e1920 */
.L_x_181:
[----:B------:R-:W-:Y:S05]  /*7080*/  BSYNC B1 ;  /* 0x0000000000017941 */ /* 0x000fea0003800000 */
.L_x_180:
        /* <DEDUP_REMOVED lines=9> */
.L_x_183:
[----:B------:R-:W-:Y:S05]  /*7120*/  BSYNC B1 ;  /* 0x0000000000017941 */ /* 0x000fea0003800000 */
.L_x_182:
        /* <DEDUP_REMOVED lines=9> */
.L_x_185:
[----:B------:R-:W-:Y:S05]  /*71c0*/  BSYNC B1 ;  /* 0x0000000000017941 */ /* 0x000fea0003800000 */
.L_x_184:
        /* <DEDUP_REMOVED lines=9> */
.L_x_187:
[----:B------:R-:W-:Y:S05]  /*7260*/  BSYNC B1 ;  /* 0x0000000000017941 */ /* 0x000fea0003800000 */
.L_x_186:
        /* <DEDUP_REMOVED lines=9> */
.L_x_189:
[----:B------:R-:W-:Y:S05]  /*7300*/  BSYNC B1 ;  /* 0x0000000000017941 */ /* 0x000fea0003800000 */
.L_x_188:
        /* <DEDUP_REMOVED lines=9> */
.L_x_191:
[----:B------:R-:W-:Y:S05]  /*73a0*/  BSYNC B1 ;  /* 0x0000000000017941 */ /* 0x000fea0003800000 */
.L_x_190:
        /* <DEDUP_REMOVED lines=9> */
.L_x_193:
[----:B------:R-:W-:Y:S05]  /*7440*/  BSYNC B1 ;  /* 0x0000000000017941 */ /* 0x000fea0003800000 */
.L_x_192:
        /* <DEDUP_REMOVED lines=9> */
.L_x_195:
[----:B------:R-:W-:Y:S05]  /*74e0*/  BSYNC B1 ;  /* 0x0000000000017941 */ /* 0x000fea0003800000 */
.L_x_194:
        /* <DEDUP_REMOVED lines=9> */
.L_x_197:
[----:B------:R-:W-:Y:S05]  /*7580*/  BSYNC B1 ;  /* 0x0000000000017941 */ /* 0x000fea0003800000 */
.L_x_196:
        /* <DEDUP_REMOVED lines=9> */
.L_x_199:
[----:B------:R-:W-:Y:S05]  /*7620*/  BSYNC B1 ;  /* 0x0000000000017941 */ /* 0x000fea0003800000 */
.L_x_198:
        /* <DEDUP_REMOVED lines=9> */
.L_x_201:
[----:B------:R-:W-:Y:S05]  /*76c0*/  BSYNC B1 ;  /* 0x0000000000017941 */ /* 0x000fea0003800000 */
.L_x_200:
        /* <DEDUP_REMOVED lines=9> */
.L_x_203:
[----:B------:R-:W-:Y:S05]  /*7760*/  BSYNC B1 ;  /* 0x0000000000017941 */ /* 0x000fea0003800000 */
.L_x_202:
        /* <DEDUP_REMOVED lines=9> */
.L_x_205:
[----:B------:R-:W-:Y:S05]  /*7800*/  BSYNC B1 ;  /* 0x0000000000017941 */ /* 0x000fea0003800000 */
.L_x_204:
        /* <DEDUP_REMOVED lines=9> */
.L_x_207:
[----:B------:R-:W-:Y:S05]  /*78a0*/  BSYNC B1 ;  /* 0x0000000000017941 */ /* 0x000fea0003800000 */
.L_x_206:
        /* <DEDUP_REMOVED lines=9> */
.L_x_209:
[----:B------:R-:W-:Y:S05]  /*7940*/  BSYNC B1 ;  /* 0x0000000000017941 */ /* 0x000fea0003800000 */
.L_x_208:
        /* <DEDUP_REMOVED lines=9> */
.L_x_211:
[----:B------:R-:W-:Y:S05]  /*79e0*/  BSYNC B1 ;  /* 0x0000000000017941 */ /* 0x000fea0003800000 */
.L_x_210:
        /* <DEDUP_REMOVED lines=9> */
.L_x_213:
[----:B------:R-:W-:Y:S05]  /*7a80*/  BSYNC B1 ;  /* 0x0000000000017941 */ /* 0x000fea0003800000 */
.L_x_212:
        /* <DEDUP_REMOVED lines=9> */
.L_x_215:
[----:B------:R-:W-:Y:S05]  /*7b20*/  BSYNC B1 ;  /* 0x0000000000017941 */ /* 0x000fea0003800000 */
.L_x_214:
        /* <DEDUP_REMOVED lines=9> */
.L_x_217:
[----:B------:R-:W-:Y:S05]  /*7bc0*/  BSYNC B1 ;  /* 0x0000000000017941 */ /* 0x000fea0003800000 */
.L_x_216:
        /* <DEDUP_REMOVED lines=9> */
.L_x_219:
[----:B------:R-:W-:Y:S05]  /*7c60*/  BSYNC B1 ;  /* 0x0000000000017941 */ /* 0x000fea0003800000 */
.L_x_218:
        /* <DEDUP_REMOVED lines=9> */
.L_x_221:
[----:B------:R-:W-:Y:S05]  /*7d00*/  BSYNC B1 ;  /* 0x0000000000017941 */ /* 0x000fea0003800000 */
.L_x_220:
        /* <DEDUP_REMOVED lines=9> */
.L_x_223:
[----:B------:R-:W-:Y:S05]  /*7da0*/  BSYNC B1 ;  /* 0x0000000000017941 */ /* 0x000fea0003800000 */
.L_x_222:
        /* <DEDUP_REMOVED lines=9> */
.L_x_225:
[----:B------:R-:W-:Y:S05]  /*7e40*/  BSYNC B1 ;  /* 0x0000000000017941 */ /* 0x000fea0003800000 */
.L_x_224:
        /* <DEDUP_REMOVED lines=9> */
.L_x_227:
[----:B------:R-:W-:Y:S05]  /*7ee0*/  BSYNC B1 ;  /* 0x0000000000017941 */ /* 0x000fea0003800000 */
.L_x_226:
        /* <DEDUP_REMOVED lines=9> */
.L_x_229:
[----:B------:R-:W-:Y:S05]  /*7f80*/  BSYNC B1 ;  /* 0x0000000000017941 */ /* 0x000fea0003800000 */
.L_x_228:
        /* <DEDUP_REMOVED lines=9> */
.L_x_231:
[----:B------:R-:W-:Y:S05]  /*8020*/  BSYNC B1 ;  /* 0x0000000000017941 */ /* 0x000fea0003800000 */
.L_x_230:
        /* <DEDUP_REMOVED lines=9> */
.L_x_233:
[----:B------:R-:W-:Y:S05]  /*80c0*/  BSYNC B1 ;  /* 0x0000000000017941 */ /* 0x000fea0003800000 */
.L_x_232:
        /* <DEDUP_REMOVED lines=9> */
.L_x_235:
[----:B------:R-:W-:Y:S05]  /*8160*/  BSYNC B1 ;  /* 0x0000000000017941 */ /* 0x000fea0003800000 */
.L_x_234:
        /* <DEDUP_REMOVED lines=9> */
.L_x_237:
[----:B------:R-:W-:Y:S05]  /*8200*/  BSYNC B1 ;  /* 0x0000000000017941 */ /* 0x000fea0003800000 */
.L_x_236:
        /* <DEDUP_REMOVED lines=9> */
.L_x_239:
[----:B------:R-:W-:Y:S05]  /*82a0*/  BSYNC B1 ;  /* 0x0000000000017941 */ /* 0x000fea0003800000 */
.L_x_238:
        /* <DEDUP_REMOVED lines=9> */
.L_x_241:
[----:B------:R-:W-:Y:S05]  /*8340*/  BSYNC B1 ;  /* 0x0000000000017941 */ /* 0x000fea0003800000 */
.L_x_240:
        /* <DEDUP_REMOVED lines=9> */
.L_x_243:
[----:B------:R-:W-:Y:S05]  /*83e0*/  BSYNC B1 ;  /* 0x0000000000017941 */ /* 0x000fea0003800000 */
.L_x_242:
        /* <DEDUP_REMOVED lines=9> */
.L_x_245:
[----:B------:R-:W-:Y:S05]  /*8480*/  BSYNC B1 ;  /* 0x0000000000017941 */ /* 0x000fea0003800000 */
.L_x_244:
        /* <DEDUP_REMOVED lines=9> */
.L_x_247:
[----:B------:R-:W-:Y:S05]  /*8520*/  BSYNC B1 ;  /* 0x0000000000017941 */ /* 0x000fea0003800000 */
.L_x_246:
        /* <DEDUP_REMOVED lines=9> */
.L_x_249:
[----:B------:R-:W-:Y:S05]  /*85c0*/  BSYNC B1 ;  /* 0x0000000000017941 */ /* 0x000fea0003800000 */
.L_x_248:
        /* <DEDUP_REMOVED lines=9> */
.L_x_251:
[----:B------:R-:W-:Y:S05]  /*8660*/  BSYNC B1 ;  /* 0x0000000000017941 */ /* 0x000fea0003800000 */
.L_x_250:
        /* <DEDUP_REMOVED lines=9> */
.L_x_253:
[----:B------:R-:W-:Y:S05]  /*8700*/  BSYNC B1 ;  /* 0x0000000000017941 */ /* 0x000fea0003800000 */
.L_x_252:
        /* <DEDUP_REMOVED lines=9> */
.L_x_255:
[----:B------:R-:W-:Y:S05]  /*87a0*/  BSYNC B1 ;  /* 0x0000000000017941 */ /* 0x000fea0003800000 */
.L_x_254:
        /* <DEDUP_REMOVED lines=9> */
.L_x_257:
[----:B------:R-:W-:Y:S05]  /*8840*/  BSYNC B1 ;  /* 0x0000000000017941 */ /* 0x000fea0003800000 */
.L_x_256:
        /* <DEDUP_REMOVED lines=9> */
.L_x_259:
[----:B------:R-:W-:Y:S05]  /*88e0*/  BSYNC B1 ;  /* 0x0000000000017941 */ /* 0x000fea0003800000 */
.L_x_258:
        /* <DEDUP_REMOVED lines=9> */
.L_x_261:
[----:B------:R-:W-:Y:S05]  /*8980*/  BSYNC B1 ;  /* 0x0000000000017941 */ /* 0x000fea0003800000 */
.L_x_260:
        /* <DEDUP_REMOVED lines=9> */
.L_x_263:
[----:B------:R-:W-:Y:S05]  /*8a20*/  BSYNC B1 ;  /* 0x0000000000017941 */ /* 0x000fea0003800000 */
.L_x_262:
        /* <DEDUP_REMOVED lines=9> */
.L_x_265:
[----:B------:R-:W-:Y:S05]  /*8ac0*/  BSYNC B1 ;  /* 0x0000000000017941 */ /* 0x000fea0003800000 */
.L_x_264:
        /* <DEDUP_REMOVED lines=9> */
.L_x_267:
[----:B------:R-:W-:Y:S05]  /*8b60*/  BSYNC B1 ;  /* 0x0000000000017941 */ /* 0x000fea0003800000 */
.L_x_266:
        /* <DEDUP_REMOVED lines=9> */
.L_x_269:
[----:B------:R-:W-:Y:S05]  /*8c00*/  BSYNC B1 ;  /* 0x0000000000017941 */ /* 0x000fea0003800000 */
.L_x_268:
        /* <DEDUP_REMOVED lines=9> */
.L_x_271:
[----:B------:R-:W-:Y:S05]  /*8ca0*/  BSYNC B1 ;  /* 0x0000000000017941 */ /* 0x000fea0003800000 */
.L_x_270:
        /* <DEDUP_REMOVED lines=9> */
.L_x_273:
[----:B------:R-:W-:Y:S05]  /*8d40*/  BSYNC B1 ;  /* 0x0000000000017941 */ /* 0x000fea0003800000 */
.L_x_272:
        /* <DEDUP_REMOVED lines=9> */
.L_x_275:
[----:B------:R-:W-:Y:S05]  /*8de0*/  BSYNC B1 ;  /* 0x0000000000017941 */ /* 0x000fea0003800000 */
.L_x_274:
        /* <DEDUP_REMOVED lines=9> */
.L_x_277:
[----:B------:R-:W-:Y:S05]  /*8e80*/  BSYNC B1 ;  /* 0x0000000000017941 */ /* 0x000fea0003800000 */
.L_x_276:
        /* <DEDUP_REMOVED lines=9> */
.L_x_279:
[----:B------:R-:W-:Y:S05]  /*8f20*/  BSYNC B1 ;  /* 0x0000000000017941 */ /* 0x000fea0003800000 */
.L_x_278:
        /* <DEDUP_REMOVED lines=9> */
.L_x_281:
[----:B------:R-:W-:Y:S05]  /*8fc0*/  BSYNC B1 ;  /* 0x0000000000017941 */ /* 0x000fea0003800000 */
.L_x_280:
[----:B0-2--5:R-:W-:Y:S01]  /*8fd0*/  LOP3.LUT R4, R168, 0xffffe000, RZ, 0xc0, !PT ;  /* 0xffffe000a8047812 */ /* 0x025fe200078ec0ff */
        /* <DEDUP_REMOVED lines=8> */
.L_x_283:
[----:B------:R-:W-:Y:S05]  /*9060*/  BSYNC B1 ;  /* 0x0000000000017941 */ /* 0x000fea0003800000 */
.L_x_282:
[----:B-----5:R-:W-:Y:S01]  /*9070*/  LOP3.LUT R4, R168, 0xffffe000, RZ, 0xc0, !PT ;  /* 0xffffe000a8047812 */ /* 0x020fe200078ec0ff */
[----:B------:R-:W-:Y:S01]  /*9080*/  BSSY B1, `(.L_x_284) ;  /* 0x000000a000017945 */ /* 0x000fe20003800000 */
[----:B------:R-:W-:-:S03]  /*9090*/  ISETP.GT.AND P1, PT, R0, 0x79, P1 ;  /* 0x000000790000780c */ /* 0x000fc60000f24270 */
[----:B------:R-:W-:Y:S01]  /*90a0*/  FMUL R5, R4, R155 ;  /* 0x0000009b04057220 */ /* 0x000fe20000400000 */
[----:B------:R-:W-:-:S03]  /*90b0*/  @P2 IMAD.MOV.U32 R4, RZ, RZ, R10 ;  /* 0x000000ffff042224 */ /* 0x000fc600078e000a */
[----:B0-----:R-:W-:Y:S01]  /*90c0*/  FFMA R7, R86, R154, R5 ;  /* 0x0000009a56077223 */ /* 0x001fe20000000005 */
[----:B------:R-:W-:-:S04]  /*90d0*/  @P2 IMAD.MOV.U32 R5, RZ, RZ, R11 ;  /* 0x000000ffff052224 */ /* 0x000fc800078e000b */
[----:B------:R-:W-:-:S05]  /*90e0*/  F2FP.TF32.F32.PACK_B R7, R7 ;  /* 0x00000007ff07723e */ /* 0x000fca00024050ff */
[----:B------:R0:W-:Y:S01]  /*90f0*/  @P2 STG.E desc[UR36][R4.64+0x1e0], R7 ;  /* 0x0001e00704002986 */ /* 0x0001e2000c101924 */
[----:B------:R-:W-:Y:S05]  /*9100*/  @!P1 BRA `(.L_x_285) ;  /* 0x0000000000049947 */ /* 0x000fea0003800000 */
[----:B------:R0:W5:Y:S02]  /*9110*/  LDG.E.LTC128B R168, desc[UR36][R8.64+0x1e4] ;  /* 0x0001e42408a87981 */ /* 0x000164000c1e1920 */
.L_x_285:
[----:B------:R-:W-:Y:S05]  /*9120*/  BSYNC B1 ;  /* 0x0000000000017941 */ /* 0x000fea0003800000 */
.L_x_284:
[----:B------:R-:W-:Y:S05]  /*9130*/  @!P1 BRA `(.L_x_286) ;  /* 0x00000024004c9947 */ /* 0x000fea0003800000 */
[----:B-----5:R-:W-:-:S05]  /*9140*/  LOP3.LUT R168, R168, 0xffffe000, RZ, 0xc0, !PT ;  /* 0xffffe000a8a87812 */ /* 0x020fca00078ec0ff */
[----:B------:R-:W-:-:S04]  /*9150*/  FMUL R168, R168, R155 ;  /* 0x0000009ba8a87220 */ /* 0x000fc80000400000 */
[----:B------:R-:W-:-:S05]  /*9160*/  FFMA R87, R87, R154, R168 ;  /* 0x0000009a57577223 */ /* 0x000fca00000000a8 */
[----:B------:R-:W-:-:S05]  /*9170*/  F2FP.TF32.F32.PACK_B R87, R87 ;  /* 0x00000057ff57723e */ /* 0x000fca00024050ff */
[----:B------:R0:W-:Y:S01]  /*9180*/  STG.E desc[UR36][R10.64+0x1e4], R87 ;  /* 0x0001e4570a007986 */ /* 0x0001e2000c101924 */
[----:B------:R-:W-:Y:S05]  /*9190*/  BRA `(.L_x_286) ;  /* 0x0000002400347947 */ /* 0x000fea0003800000 */
.L_x_35:
[----:B------:R-:W-:Y:S01]  /*91a0*/  ULDC.64 UR4, c[0x0][0x5c0] ;  /* 0x0001700000047ab9 */ /* 0x000fe20000000a00 */
[-C--:B------:R-:W-:Y:S01]  /*91b0*/  FMUL R15, R88, R154.reuse ;  /* 0x0000009a580f7220 */ /* 0x080fe20000400000 */
[----:B------:R-:W-:Y:S01]  /*91c0*/  ISETP.GT.AND P4, PT, R0, 0x1, P1 ;  /* 0x000000010000780c */ /* 0x000fe20000f84270 */
[-C--:B------:R-:W-:Y:S01]  /*91d0*/  FMUL R89, R89, R154.reuse ;  /* 0x0000009a59597220 */ /* 0x080fe20000400000 */
[----:B------:R-:W-:Y:S01]  /*91e0*/  LEA R6, P0, R168, UR4, 0x2 ;  /* 0x00000004a8067c11 */ /* 0x000fe2000f8010ff */
[----:B------:R-:W-:Y:S01]  /*91f0*/  IMAD.SHL.U32 R11, R4, 0x20, RZ ;  /* 0x00000020040b7824 */ /* 0x000fe200078e00ff */
[----:B------:R-:W-:Y:S01]  /*9200*/  F2FP.TF32.F32.PACK_B R15, R15 ;  /* 0x0000000fff0f723e */ /* 0x000fe200024050ff */
[-C--:B------:R-:W-:Y:S01]  /*9210*/  FMUL R21, R90, R154.reuse ;  /* 0x0000009a5a157220 */ /* 0x080fe20000400000 */
[----:B------:R-:W-:Y:S01]  /*9220*/  LEA.HI.X R7, R168, UR5, R175, 0x2, P0 ;  /* 0x00000005a8077c11 */ /* 0x000fe200080f14af */
[-C--:B------:R-:W-:Y:S01]  /*9230*/  FMUL R91, R91, R154.reuse ;  /* 0x0000009a5b5b7220 */ /* 0x080fe20000400000 */
[----:B------:R-:W-:Y:S01]  /*9240*/  F2FP.TF32.F32.PACK_B R89, R89 ;  /* 0x00000059ff59723e */ /* 0x000fe200024050ff */
[-C--:B------:R-:W-:Y:S01]  /*9250*/  FMUL R93, R93, R154.reuse ;  /* 0x0000009a5d5d7220 */ /* 0x080fe20000400000 */
[----:B------:R-:W-:Y:S01]  /*9260*/  ISETP.GT.AND P0, PT, R157, 0x8, PT ;  /* 0x000000089d00780c */ /* 0x000fe20003f04270 */
[----:B------:R0:W-:Y:S01]  /*9270*/  @P2 STG.E desc[UR36][R6.64], R15 ;  /* 0x0000000f06002986 */ /* 0x0001e2000c101924 */
[----:B------:R-:W-:Y:S01]  /*9280*/  SHF.L.U64.HI R9, R4, 0x5, R5 ;  /* 0x0000000504097819 */ /* 0x000fe20000010205 */
[----:B------:R-:W-:Y:S01]  /*9290*/  FMUL R23, R94, R154 ;  /* 0x0000009a5e177220 */ /* 0x000fe20000400000 */
[----:B------:R-:W-:Y:S01]  /*92a0*/  IADD3 R12, P2, R11, R6, RZ ;  /* 0x000000060b0c7210 */ /* 0x000fe20007f5e0ff */
[----:B------:R-:W-:Y:S01]  /*92b0*/  @P4 STG.E desc[UR36][R6.64+0x4], R89 ;  /* 0x0000045906004986 */ /* 0x000fe2000c101924 */
[C---:B------:R-:W-:Y:S01]  /*92c0*/  ISETP.GT.AND P3, PT, R0.reuse, RZ, P0 ;  /* 0x000000ff0000720c */ /* 0x040fe20000764270 */
[-C--:B------:R-:W-:Y:S01]  /*92d0*/  FMUL R95, R95, R154.reuse ;  /* 0x0000009a5f5f7220 */ /* 0x080fe20000400000 */
[C---:B------:R-:W-:Y:S01]  /*92e0*/  ISETP.GT.AND P4, PT, R0.reuse, 0x1, P0 ;  /* 0x000000010000780c */ /* 0x040fe20000784270 */
[----:B------:R-:W-:Y:S01]  /*92f0*/  IMAD.X R13, R9, 0x1, R7, P2 ;  /* 0x00000001090d7824 */ /* 0x000fe200010e0607 */
[----:B------:R-:W-:Y:S01]  /*9300*/  ISETP.GT.AND P2, PT, R0, 0x8, P1 ;  /* 0x000000080000780c */ /* 0x000fe20000f44270 */
[-C--:B------:R-:W-:Y:S01]  /*9310*/  FMUL R97, R97, R154.reuse ;  /* 0x0000009a61617220 */ /* 0x080fe20000400000 */
[----:B------:R-:W-:Y:S01]  /*9320*/  F2FP.TF32.F32.PACK_B R21, R21 ;  /* 0x00000015ff15723e */ /* 0x000fe200024050ff */
[-C--:B0-----:R-:W-:Y:S01]  /*9330*/  FMUL R15, R92, R154.reuse ;  /* 0x0000009a5c0f7220 */ /* 0x081fe20000400000 */
[----:B------:R-:W-:Y:S01]  /*9340*/  F2FP.TF32.F32.PACK_B R91, R91 ;  /* 0x0000005bff5b723e */ /* 0x000fe200024050ff */
[-C--:B------:R-:W-:Y:S01]  /*9350*/  FMUL R99, R99, R154.reuse ;  /* 0x0000009a63637220 */ /* 0x080fe20000400000 */
[----:B------:R-:W-:Y:S01]  /*9360*/  F2FP.TF32.F32.PACK_B R93, R93 ;  /* 0x0000005dff5d723e */ /* 0x000fe200024050ff */
[-C--:B------:R-:W-:Y:S01]  /*9370*/  FMUL R101, R101, R154.reuse ;  /* 0x0000009a65657220 */ /* 0x080fe20000400000 */
[----:B------:R-:W-:Y:S01]  /*9380*/  F2FP.TF32.F32.PACK_B R15, R15 ;  /* 0x0000000fff0f723e */ /* 0x000fe200024050ff */
[----:B------:R0:W-:Y:S01]  /*9390*/  @P3 STG.E desc[UR36][R12.64], R21 ;  /* 0x000000150c003986 */ /* 0x0001e2000c101924 */
[C---:B------:R-:W-:Y:S01]  /*93a0*/  ISETP.GT.AND P3, PT, R0.reuse, 0x9, P1 ;  /* 0x000000090000780c */ /* 0x040fe20000f64270 */
[-C--:B------:R-:W-:Y:S01]  /*93b0*/  FMUL R103, R103, R154.reuse ;  /* 0x0000009a67677220 */ /* 0x080fe20000400000 */
[----:B------:R-:W-:Y:S01]  /*93c0*/  F2FP.TF32.F32.PACK_B R23, R23 ;  /* 0x00000017ff17723e */ /* 0x000fe200024050ff */
[----:B------:R-:W-:Y:S01]  /*93d0*/  @P4 STG.E desc[UR36][R12.64+0x4], R91 ;  /* 0x0000045b0c004986 */ /* 0x000fe2000c101924 */
[C---:B------:R-:W-:Y:S01]  /*93e0*/  ISETP.GT.AND P4, PT, R0.reuse, 0x8, P0 ;  /* 0x000000080000780c */ /* 0x040fe20000784270 */
[-C--:B------:R-:W-:Y:S01]  /*93f0*/  FMUL R105, R105, R154.reuse ;  /* 0x0000009a69697220 */ /* 0x080fe20000400000 */
[----:B------:R-:W-:Y:S01]  /*9400*/  F2FP.TF32.F32.PACK_B R95, R95 ;  /* 0x0000005fff5f723e */ /* 0x000fe200024050ff */
[----:B------:R1:W-:Y:S01]  /*9410*/  @P2 STG.E desc[UR36][R6.64+0x20], R15 ;  /* 0x0000200f06002986 */ /* 0x0003e2000c101924 */
[----:B------:R-:W-:Y:S01]  /*9420*/  ISETP.GT.AND P2, PT, R0, 0x9, P0 ;  /* 0x000000090000780c */ /* 0x000fe20000744270 */
[-C--:B------:R-:W-:Y:S01]  /*9430*/  FMUL R107, R107, R154.reuse ;  /* 0x0000009a6b6b7220 */ /* 0x080fe20000400000 */
[----:B------:R-:W-:Y:S01]  /*9440*/  F2FP.TF32.F32.PACK_B R97, R97 ;  /* 0x00000061ff61723e */ /* 0x000fe200024050ff */
[-C--:B0-----:R-:W-:Y:S01]  /*9450*/  FMUL R21, R98, R154.reuse ;  /* 0x0000009a62157220 */ /* 0x081fe20000400000 */
[----:B------:R-:W-:Y:S01]  /*9460*/  F2FP.TF32.F32.PACK_B R99, R99 ;  /* 0x00000063ff63723e */ /* 0x000fe200024050ff */
[----:B------:R-:W-:Y:S01]  /*9470*/  @P3 STG.E desc[UR36][R6.64+0x24], R93 ;  /* 0x0000245d06003986 */ /* 0x000fe2000c101924 */
[C---:B------:R-:W-:Y:S01]  /*9480*/  ISETP.GT.AND P3, PT, R0.reuse, 0x10, P1 ;  /* 0x000000100000780c */ /* 0x040fe20000f64270 */
[-C--:B------:R-:W-:Y:S01]  /*9490*/  FMUL R109, R109, R154.reuse ;  /* 0x0000009a6d6d7220 */ /* 0x080fe20000400000 */
[----:B------:R-:W-:Y:S01]  /*94a0*/  F2FP.TF32.F32.PACK_B R21, R21 ;  /* 0x00000015ff15723e */ /* 0x000fe200024050ff */
[----:B------:R0:W-:Y:S01]  /*94b0*/  @P4 STG.E desc[UR36][R12.64+0x20], R23 ;  /* 0x000020170c004986 */ /* 0x0001e2000c101924 */
[----:B------:R-:W-:Y:S01]  /*94c0*/  ISETP.GT.AND P4, PT, R0, 0x11, P1 ;  /* 0x000000110000780c */ /* 0x000fe20000f84270 */
[-C--:B-1----:R-:W-:Y:S01]  /*94d0*/  FMUL R15, R96, R154.reuse ;  /* 0x0000009a600f7220 */ /* 0x082fe20000400000 */
[----:B------:R-:W-:Y:S01]  /*94e0*/  F2FP.TF32.F32.PACK_B R101, R101 ;  /* 0x00000065ff65723e */ /* 0x000fe200024050ff */
[----:B------:R-:W-:Y:S01]  /*94f0*/  @P2 STG.E desc[UR36][R12.64+0x24], R95 ;  /* 0x0000245f0c002986 */ /* 0x000fe2000c101924 */
[C---:B------:R-:W-:Y:S01]  /*9500*/  ISETP.GT.AND P2, PT, R0.reuse, 0x10, P0 ;  /* 0x000000100000780c */ /* 0x040fe20000744270 */
[-C--:B------:R-:W-:Y:S01]  /*9510*/  FMUL R111, R111, R154.reuse ;  /* 0x0000009a6f6f7220 */ /* 0x080fe20000400000 */
[----:B------:R-:W-:Y:S01]  /*9520*/  F2FP.TF32.F32.PACK_B R15, R15 ;  /* 0x0000000fff0f723e */ /* 0x000fe200024050ff */
[-C--:B------:R-:W-:Y:S01]  /*9530*/  FMUL R113, R113, R154.reuse ;  /* 0x0000009a71717220 */ /* 0x080fe20000400000 */
[----:B------:R-:W-:Y:S01]  /*9540*/  F2FP.TF32.F32.PACK_B R103, R103 ;  /* 0x00000067ff67723e */ /* 0x000fe200024050ff */
[-C--:B------:R-:W-:Y:S01]  /*9550*/  FMUL R115, R115, R154.reuse ;  /* 0x0000009a73737220 */ /* 0x080fe20000400000 */
[----:B------:R-:W-:Y:S01]  /*9560*/  F2FP.TF32.F32.PACK_B R105, R105 ;  /* 0x00000069ff69723e */ /* 0x000fe200024050ff */
[----:B------:R1:W-:Y:S01]  /*9570*/  @P3 STG.E desc[UR36][R6.64+0x40], R15 ;  /* 0x0000400f06003986 */ /* 0x0003e2000c101924 */
[----:B------:R-:W-:Y:S01]  /*9580*/  ISETP.GT.AND P3, PT, R0, 0x11, P0 ;  /* 0x000000110000780c */ /* 0x000fe20000764270 */
        /* <DEDUP_REMOVED lines=10> */
[-C--:B-1----:R-:W-:Y:S01]  /*9630*/  FMUL R15, R102, R154.reuse ;  /* 0x0000009a660f7220 */ /* 0x082fe20000400000 */
[----:B------:R-:W-:Y:S01]  /*9640*/  F2FP.TF32.F32.PACK_B R111, R111 ;  /* 0x0000006fff6f723e */ /* 0x000fe200024050ff */
[----:B------:R-:W-:Y:S01]  /*9650*/  @P3 STG.E desc[UR36][R12.64+0x44], R99 ;  /* 0x000044630c003986 */ /* 0x000fe2000c101924 */
[C---:B------:R-:W-:Y:S01]  /*9660*/  ISETP.GT.AND P3, PT, R0.reuse, 0x18, P0 ;  /* 0x000000180000780c */ /* 0x040fe20000764270 */
        /* <DEDUP_REMOVED lines=83> */
[----:B------:R-:W-:Y:S01]  /*9ba0*/  ISETP.GT.AND P3, PT, R0, 0x40, P1 ;  /* 0x000000400000780c */ /* 0x000fe20000f64270 */
        /* <DEDUP_REMOVED lines=35> */
[----:B------:R-:W-:Y:S01]  /*9de0*/  ISETP.GT.AND P2, PT, R0, 0x50, P1 ;  /* 0x000000500000780c */ /* 0x000fe20000f44270 */
[-C--:B------:R-:W-:Y:S01]  /*9df0*/  FMUL R33, R33, R154.reuse ;  /* 0x0000009a21217220 */ /* 0x080fe20000400000 */
[----:B------:R-:W-:Y:S01]  /*9e00*/  F2FP.TF32.F32.PACK_B R21, R21 ;  /* 0x00000015ff15723e */ /* 0x000fe200024050ff */
[-C--:B------:R-:W-:Y:S01]  /*9e10*/  FMUL R35, R35, R154.reuse ;  /* 0x0000009a23237220 */ /* 0x080fe20000400000 */
[----:B------:R-:W-:Y:S01]  /*9e20*/  SHF.L.U64.HI R5, R4, 0x9, R5 ;  /* 0x0000000904057819 */ /* 0x000fe20000010205 */
        /* <DEDUP_REMOVED lines=91> */
[C---:B------:R-:W-:Y:S01]  /*a3e0*/  ISETP.GT.AND P0, PT, R0.reuse, 0x79, P0 ;  /* 0x000000790000780c */ /* 0x040fe20000704270 */
[----:B------:R0:W-:Y:S01]  /*a3f0*/  @P2 STG.E desc[UR36][R12.64+0x1c0], R21 ;  /* 0x0001c0150c002986 */ /* 0x0001e2000c101924 */
[C---:B------:R-:W-:Y:S01]  /*a400*/  ISETP.GT.AND P2, PT, R0.reuse, 0x78, P1 ;  /* 0x000000780000780c */ /* 0x040fe20000f44270 */
[-C--:B------:R-:W-:Y:S01]  /*a410*/  FMUL R69, R69, R154.reuse ;  /* 0x0000009a45457220 */ /* 0x080fe20000400000 */
[----:B------:R-:W-:Y:S01]  /*a420*/  ISETP.GT.AND P1, PT, R0, 0x79, P1 ;  /* 0x000000790000780c */ /* 0x000fe20000f24270 */
[-C--:B------:R-:W-:Y:S01]  /*a430*/  FMUL R71, R71, R154.reuse ;  /* 0x0000009a47477220 */ /* 0x080fe20000400000 */
[----:B------:R-:W-:Y:S01]  /*a440*/  F2FP.TF32.F32.PACK_B R23, R23 ;  /* 0x00000017ff17723e */ /* 0x000fe200024050ff */
[----:B------:R-:W-:Y:S01]  /*a450*/  @P3 STG.E desc[UR36][R12.64+0x1c4], R147 ;  /* 0x0001c4930c003986 */ /* 0x000fe2000c101924 */
[----:B------:R-:W-:Y:S01]  /*a460*/  F2FP.TF32.F32.PACK_B R57, R57 ;  /* 0x00000039ff39723e */ /* 0x000fe200024050ff */
[-C--:B------:R-:W-:Y:S01]  /*a470*/  FMUL R73, R73, R154.reuse ;  /* 0x0000009a49497220 */ /* 0x080fe20000400000 */
[----:B------:R-:W-:Y:S01]  /*a480*/  F2FP.TF32.F32.PACK_B R59, R59 ;  /* 0x0000003bff3b723e */ /* 0x000fe200024050ff */
[--C-:B------:R-:W-:Y:S01]  /*a490*/  @P4 IMAD.MOV.U32 R14, RZ, RZ, R12.reuse ;  /* 0x000000ffff0e4224 */ /* 0x100fe200078e000c */
[----:B------:R-:W-:Y:S01]  /*a4a0*/  F2FP.TF32.F32.PACK_B R61, R61 ;  /* 0x0000003dff3d723e */ /* 0x000fe200024050ff */
[--C-:B-1----:R-:W-:Y:S01]  /*a4b0*/  @P4 IMAD.MOV.U32 R15, RZ, RZ, R13.reuse ;  /* 0x000000ffff0f4224 */ /* 0x102fe200078e000d */
[----:B------:R-:W-:Y:S01]  /*a4c0*/  F2FP.TF32.F32.PACK_B R63, R63 ;  /* 0x0000003fff3f723e */ /* 0x000fe200024050ff */
[----:B------:R1:W-:Y:S01]  /*a4d0*/  @P2 STG.E desc[UR36][R6.64+0x1e0], R23 ;  /* 0x0001e01706002986 */ /* 0x0003e2000c101924 */
[----:B0-----:R-:W-:Y:S01]  /*a4e0*/  IMAD.SHL.U32 R21, R4, 0x200, RZ ;  /* 0x0000020004157824 */ /* 0x001fe200078e00ff */
[----:B------:R-:W-:Y:S01]  /*a4f0*/  F2FP.TF32.F32.PACK_B R65, R65 ;  /* 0x00000041ff41723e */ /* 0x000fe200024050ff */
[-C--:B------:R-:W-:Y:S01]  /*a500*/  FMUL R75, R75, R154.reuse ;  /* 0x0000009a4b4b7220 */ /* 0x080fe20000400000 */
[----:B------:R-:W-:Y:S01]  /*a510*/  @P1 STG.E desc[UR36][R6.64+0x1e4], R149 ;  /* 0x0001e49506001986 */ /* 0x000fe2000c101924 */
[----:B------:R-:W-:Y:S01]  /*a520*/  ISETP.GT.AND P1, PT, R157, 0x80, PT ;  /* 0x000000809d00780c */ /* 0x000fe20003f24270 */
[----:B------:R-:W-:Y:S01]  /*a530*/  FMUL R77, R77, R154 ;  /* 0x0000009a4d4d7220 */ /* 0x000fe20000400000 */
[----:B------:R-:W-:Y:S01]  /*a540*/  IADD3 R4, P3, R21, R6, RZ ;  /* 0x0000000615047210 */ /* 0x000fe20007f7e0ff */
[----:B------:R0:W-:Y:S01]  /*a550*/  @P4 STG.E desc[UR36][R14.64+0x1e0], R89 ;  /* 0x0001e0590e004986 */ /* 0x0001e2000c101924 */
[----:B------:R-:W-:Y:S01]  /*a560*/  ISETP.GT.AND P4, PT, R0, RZ, P1 ;  /* 0x000000ff0000720c */ /* 0x000fe20000f84270 */
[-C--:B------:R-:W-:Y:S01]  /*a570*/  FMUL R79, R79, R154.reuse ;  /* 0x0000009a4f4f7220 */ /* 0x080fe20000400000 */
[----:B------:R-:W-:Y:S01]  /*a580*/  F2FP.TF32.F32.PACK_B R67, R67 ;  /* 0x00000043ff43723e */ /* 0x000fe200024050ff */
[-C--:B-1----:R-:W-:Y:S01]  /*a590*/  FMUL R23, R28, R154.reuse ;  /* 0x0000009a1c177220 */ /* 0x082fe20000400000 */
[----:B------:R-:W-:Y:S01]  /*a5a0*/  F2FP.TF32.F32.PACK_B R69, R69 ;  /* 0x00000045ff45723e */ /* 0x000fe200024050ff */
[-C--:B------:R-:W-:Y:S01]  /*a5b0*/  FMUL R81, R81, R154.reuse ;  /* 0x0000009a51517220 */ /* 0x080fe20000400000 */
[----:B------:R-:W-:Y:S01]  /*a5c0*/  F2FP.TF32.F32.PACK_B R71, R71 ;  /* 0x00000047ff47723e */ /* 0x000fe200024050ff */
[-C--:B------:R-:W-:Y:S01]  /*a5d0*/  FMUL R83, R83, R154.reuse ;  /* 0x0000009a53537220 */ /* 0x080fe20000400000 */
[----:B------:R-:W-:Y:S01]  /*a5e0*/  F2FP.TF32.F32.PACK_B R23, R23 ;  /* 0x00000017ff17723e */ /* 0x000fe200024050ff */
[-C--:B------:R-:W-:Y:S01]  /*a5f0*/  FMUL R85, R85, R154.reuse ;  /* 0x0000009a55557220 */ /* 0x080fe20000400000 */
[----:B------:R-:W-:Y:S01]  /*a600*/  F2FP.TF32.F32.PACK_B R73, R73 ;  /* 0x00000049ff49723e */ /* 0x000fe200024050ff */
[----:B0-----:R-:W-:Y:S01]  /*a610*/  @P0 IMAD.MOV.U32 R14, RZ, RZ, R12 ;  /* 0x000000ffff0e0224 */ /* 0x001fe200078e000c */
[----:B------:R-:W-:Y:S01]  /*a620*/  F2FP.TF32.F32.PACK_B R75, R75 ;  /* 0x0000004bff4b723e */ /* 0x000fe200024050ff */
[----:B------:R-:W-:Y:S01]  /*a630*/  @P0 IMAD.MOV.U32 R15, RZ, RZ, R13 ;  /* 0x000000ffff0f0224 */ /* 0x000fe200078e000d */
[----:B------:R-:W-:Y:S01]  /*a640*/  F2FP.TF32.F32.PACK_B R77, R77 ;  /* 0x0000004dff4d723e */ /* 0x000fe200024050ff */
[----:B------:R-:W-:Y:S01]  /*a650*/  FMUL R87, R87, R154 ;  /* 0x0000009a57577220 */ /* 0x000fe20000400000 */
[----:B------:R-:W-:-:S02]  /*a660*/  F2FP.TF32.F32.PACK_B R79, R79 ;  /* 0x0000004fff4f723e */ /* 0x000fc400024050ff */
[----:B------:R0:W-:Y:S01]  /*a670*/  @P0 STG.E desc[UR36][R14.64+0x1e4], R151 ;  /* 0x0001e4970e000986 */ /* 0x0001e2000c101924 */
[----:B------:R-:W-:Y:S01]  /*a680*/  IADD3 R12, P0, P2, R11, R6, R21 ;  /* 0x000000060b0c7210 */ /* 0x000fe20007a1e015 */
[-C--:B------:R-:W-:Y:S01]  /*a690*/  FMUL R21, R24, R154.reuse ;  /* 0x0000009a18157220 */ /* 0x080fe20000400000 */
[----:B------:R-:W-:Y:S02]  /*a6a0*/  F2FP.TF32.F32.PACK_B R81, R81 ;  /* 0x00000051ff51723e */ /* 0x000fe400024050ff */
[----:B------:R-:W-:Y:S01]  /*a6b0*/  IADD3.X R13, R9, R7, R5, P0, P2 ;  /* 0x00000007090d7210 */ /* 0x000fe200007e4405 */
[----:B------:R-:W-:Y:S01]  /*a6c0*/  IMAD.X R5, R5, 0x1, R7, P3 ;  /* 0x0000000105057824 */ /* 0x000fe200018e0607 */
[----:B------:R-:W-:Y:S02]  /*a6d0*/  ISETP.GT.AND P2, PT, R0, 0x1, P1 ;  /* 0x000000010000780c */ /* 0x000fe40000f44270 */
[----:B------:R-:W-:Y:S02]  /*a6e0*/  ISETP.GT.AND P0, PT, R157, 0x88, PT ;  /* 0x000000889d00780c */ /* 0x000fe40003f04270 */
[----:B------:R-:W-:Y:S01]  /*a6f0*/  F2FP.TF32.F32.PACK_B R21, R21 ;  /* 0x00000015ff15723e */ /* 0x000fe200024050ff */
[----:B0-----:R-:W-:Y:S01]  /*a700*/  FMUL R15, R26, R154 ;  /* 0x0000009a1a0f7220 */ /* 0x001fe20000400000 */
[----:B------:R-:W-:-:S02]  /*a710*/  ISETP.GT.AND P3, PT, R0, RZ, P0 ;  /* 0x000000ff0000720c */ /* 0x000fc40000764270 */
[----:B------:R-:W-:Y:S01]  /*a720*/  F2FP.TF32.F32.PACK_B R83, R83 ;  /* 0x00000053ff53723e */ /* 0x000fe200024050ff */
[----:B------:R-:W-:Y:S01]  /*a730*/  @P4 STG.E desc[UR36][R4.64], R21 ;  /* 0x0000001504004986 */ /* 0x000fe2000c101924 */
[----:B------:R-:W-:Y:S02]  /*a740*/  IADD3 R6, P4, R11, R4, RZ ;  /* 0x000000040b067210 */ /* 0x000fe40007f9e0ff */
[----:B------:R-:W-:Y:S01]  /*a750*/  F2FP.TF32.F32.PACK_B R15, R15 ;  /* 0x0000000fff0f723e */ /* 0x000fe200024050ff */
[----:B------:R-:W-:Y:S01]  /*a760*/  @P2 STG.E desc[UR36][R4.64+0x4], R25 ;  /* 0x0000041904002986 */ /* 0x000fe2000c101924 */
[C---:B------:R-:W-:Y:S01]  /*a770*/  ISETP.GT.AND P2, PT, R0.reuse, 0x1, P0 ;  /* 0x000000010000780c */ /* 0x040fe20000744270 */
[----:B------:R-:W-:Y:S01]  /*a780*/  IMAD.X R7, R9, 0x1, R5, P4 ;  /* 0x0000000109077824 */ /* 0x000fe200020e0605 */
[----:B------:R-:W-:Y:S02]  /*a790*/  ISETP.GT.AND P4, PT, R0, 0x8, P1 ;  /* 0x000000080000780c */ /* 0x000fe40000f84270 */
[----:B------:R-:W-:-:S02]  /*a7a0*/  F2FP.TF32.F32.PACK_B R85, R85 ;  /* 0x00000055ff55723e */ /* 0x000fc400024050ff */
[----:B------:R0:W-:Y:S01]  /*a7b0*/  @P3 STG.E desc[UR36][R6.64], R15 ;  /* 0x0000000f06003986 */ /* 0x0001e2000c101924 */
[----:B------:R-:W-:Y:S02]  /*a7c0*/  ISETP.GT.AND P3, PT, R0, 0x9, P1 ;  /* 0x000000090000780c */ /* 0x000fe40000f64270 */
[----:B------:R-:W-:-:S04]  /*a7d0*/  F2FP.TF32.F32.PACK_B R87, R87 ;  /* 0x00000057ff57723e */ /* 0x000fc800024050ff */
[----:B------:R1:W-:Y:S01]  /*a7e0*/  @P2 STG.E desc[UR36][R6.64+0x4], R27 ;  /* 0x0000041b06002986 */ /* 0x0003e2000c101924 */
[----:B------:R-:W-:-:S03]  /*a7f0*/  ISETP.GT.AND P2, PT, R0, 0x8, P0 ;  /* 0x000000080000780c */ /* 0x000fc60000744270 */
[----:B------:R-:W-:Y:S01]  /*a800*/  @P4 STG.E desc[UR36][R4.64+0x20], R23 ;  /* 0x0000201704004986 */ /* 0x000fe2000c101924 */
[----:B------:R-:W-:Y:S01]  /*a810*/  IADD3 R8, P4, R11, R4, RZ ;  /* 0x000000040b087210 */ /* 0x000fe20007f9e0ff */
[-C--:B------:R-:W-:Y:S01]  /*a820*/  FMUL R11, R30, R154.reuse ;  /* 0x0000009a1e0b7220 */ /* 0x080fe20000400000 */
[-C--:B0-----:R-:W-:Y:S01]  /*a830*/  FMUL R15, R34, R154.reuse ;  /* 0x0000009a220f7220 */ /* 0x081fe20000400000 */
[----:B------:R-:W-:Y:S01]  /*a840*/  @P3 STG.E desc[UR36][R4.64+0x24], R29 ;  /* 0x0000241d04003986 */ /* 0x000fe2000c101924 */
[----:B------:R-:W-:Y:S01]  /*a850*/  ISETP.GT.AND P3, PT, R0, 0x9, P0 ;  /* 0x000000090000780c */ /* 0x000fe20000764270 */
[----:B------:R-:W-:Y:S01]  /*a860*/  IMAD.X R9, R9, 0x1, R5, P4 ;  /* 0x0000000109097824 */ /* 0x000fe200020e0605 */
[----:B------:R-:W-:Y:S01]  /*a870*/  F2FP.TF32.F32.PACK_B R11, R11 ;  /* 0x0000000bff0b723e */ /* 0x000fe200024050ff */
[----:B-1----:R-:W-:Y:S01]  /*a880*/  FMUL R7, R32, R154 ;  /* 0x0000009a20077220 */ /* 0x002fe20000400000 */
[C---:B------:R-:W-:Y:S02]  /*a890*/  ISETP.GT.AND P4, PT, R0.reuse, 0x11, P1 ;  /* 0x000000110000780c */ /* 0x040fe40000f84270 */
[----:B------:R-:W-:Y:S01]  /*a8a0*/  F2FP.TF32.F32.PACK_B R15, R15 ;  /* 0x0000000fff0f723e */ /* 0x000fe200024050ff */
[----:B------:R0:W-:Y:S01]  /*a8b0*/  @P2 STG.E desc[UR36][R8.64+0x20], R11 ;  /* 0x0000200b08002986 */ /* 0x0001e2000c101924 */
[----:B------:R-:W-:-:S02]  /*a8c0*/  ISETP.GT.AND P2, PT, R0, 0x10, P1 ;  /* 0x000000100000780c */ /* 0x000fc40000f44270 */
[----:B------:R-:W-:-:S03]  /*a8d0*/  F2FP.TF32.F32.PACK_B R7, R7 ;  /* 0x00000007ff07723e */ /* 0x000fc600024050ff */
[----:B------:R-:W-:Y:S01]  /*a8e0*/  @P3 STG.E desc[UR36][R12.64+0x24], R31 ;  /* 0x0000241f0c003986 */ /* 0x000fe2000c101924 */
[----:B------:R-:W-:-:S03]  /*a8f0*/  ISETP.GT.AND P3, PT, R0, 0x10, P0 ;  /* 0x000000100000780c */ /* 0x000fc60000764270 */
[----:B------:R-:W-:Y:S01]  /*a900*/  @P4 STG.E desc[UR36][R4.64+0x44], R33 ;  /* 0x0000442104004986 */ /* 0x000fe2000c101924 */
[----:B------:R-:W-:Y:S01]  /*a910*/  ISETP.GT.AND P4, PT, R0, 0x18, P1 ;  /* 0x000000180000780c */ /* 0x000fe20000f84270 */
[-C--:B0-----:R-:W-:Y:S01]  /*a920*/  FMUL R9, R36, R154.reuse ;  /* 0x0000009a24097220 */ /* 0x081fe20000400000 */
[----:B------:R-:W-:Y:S01]  /*a930*/  FMUL R11, R38, R154 ;  /* 0x0000009a260b7220 */ /* 0x000fe20000400000 */
[----:B------:R0:W-:Y:S01]  /*a940*/  @P2 STG.E desc[UR36][R4.64+0x40], R7 ;  /* 0x0000400704002986 */ /* 0x0001e2000c101924 */
[----:B------:R-:W-:Y:S02]  /*a950*/  ISETP.GT.AND P2, PT, R0, 0x11, P0 ;  /* 0x000000110000780c */ /* 0x000fe40000744270 */
[----:B------:R-:W-:Y:S02]  /*a960*/  F2FP.TF32.F32.PACK_B R9, R9 ;  /* 0x00000009ff09723e */ /* 0x000fe400024050ff */
[----:B------:R-:W-:Y:S01]  /*a970*/  F2FP.TF32.F32.PACK_B R11, R11 ;  /* 0x0000000bff0b723e */ /* 0x000fe200024050ff */
[----:B------:R-:W-:-:S02]  /*a980*/  @P3 IMAD.MOV.U32 R6, RZ, RZ, R12 ;  /* 0x000000ffff063224 */ /* 0x000fc400078e000c */
[----:B0-----:R-:W-:-:S05]  /*a990*/  @P3 IMAD.MOV.U32 R7, RZ, RZ, R13 ;  /* 0x000000ffff073224 */ /* 0x001fca00078e000d */
[----:B------:R0:W-:Y:S01]  /*a9a0*/  @P3 STG.E desc[UR36][R6.64+0x40], R15 ;  /* 0x0000400f06003986 */ /* 0x0001e2000c101924 */
[----:B------:R-:W-:Y:S01]  /*a9b0*/  ISETP.GT.AND P3, PT, R0, 0x19, P1 ;  /* 0x000000190000780c */ /* 0x000fe20000f64270 */
[----:B0-----:R-:W-:Y:S02]  /*a9c0*/  @P2 IMAD.MOV.U32 R6, RZ, RZ, R12 ;  /* 0x000000ffff062224 */ /* 0x001fe400078e000c */
[----:B------:R-:W-:Y:S01]  /*a9d0*/  FMUL R15, R40, R154 ;  /* 0x0000009a280f7220 */ /* 0x000fe20000400000 */
[----:B------:R-:W-:-:S04]  /*a9e0*/  @P2 IMAD.MOV.U32 R7, RZ, RZ, R13 ;  /* 0x000000ffff072224 */ /* 0x000fc800078e000d */
[----:B------:R-:W-:Y:S01]  /*a9f0*/  F2FP.TF32.F32.PACK_B R15, R15 ;  /* 0x0000000fff0f723e */ /* 0x000fe200024050ff */
[----:B------:R0:W-:Y:S01]  /*aa00*/  @P2 STG.E desc[UR36][R6.64+0x44], R35 ;  /* 0x0000442306002986 */ /* 0x0001e2000c101924 */
[----:B------:R-:W-:-:S03]  /*aa10*/  ISETP.GT.AND P2, PT, R0, 0x18, P0 ;  /* 0x000000180000780c */ /* 0x000fc60000744270 */
[----:B------:R1:W-:Y:S01]  /*aa20*/  @P4 STG.E desc[UR36][R4.64+0x60], R9 ;  /* 0x0000600904004986 */ /* 0x0003e2000c101924 */
[----:B------:R-:W-:-:S03]  /*aa30*/  ISETP.GT.AND P4, PT, R0, 0x19, P0 ;  /* 0x000000190000780c */ /* 0x000fc60000784270 */
[----:B------:R-:W-:Y:S01]  /*aa40*/  @P3 STG.E desc[UR36][R4.64+0x64], R37 ;  /* 0x0000642504003986 */ /* 0x000fe2000c101924 */
[----:B------:R-:W-:-:S05]  /*aa50*/  ISETP.GT.AND P3, PT, R0, 0x20, P1 ;  /* 0x000000200000780c */ /* 0x000fca0000f64270 */
[----:B0-----:R-:W-:Y:S02]  /*aa60*/  @P2 IMAD.MOV.U32 R6, RZ, RZ, R12 ;  /* 0x000000ffff062224 */ /* 0x001fe400078e000c */
[----:B------:R-:W-:Y:S02]  /*aa70*/  @P2 IMAD.MOV.U32 R7, RZ, RZ, R13 ;  /* 0x000000ffff072224 */ /* 0x000fe400078e000d */
[----:B-1----:R-:W-:-:S03]  /*aa80*/  FMUL R9, R42, R154 ;  /* 0x0000009a2a097220 */ /* 0x002fc60000400000 */
[----:B------:R0:W-:Y:S01]  /*aa90*/  @P2 STG.E desc[UR36][R6.64+0x60], R11 ;  /* 0x0000600b06002986 */ /* 0x0001e2000c101924 */
[----:B------:R-:W-:Y:S02]  /*aaa0*/  ISETP.GT.AND P2, PT, R0, 0x21, P1 ;  /* 0x000000210000780c */ /* 0x000fe40000f44270 */
[----:B------:R-:W-:Y:S01]  /*aab0*/  F2FP.TF32.F32.PACK_B R9, R9 ;  /* 0x00000009ff09723e */ /* 0x000fe200024050ff */
        /* <DEDUP_REMOVED lines=169> */
[C---:B------:R-:W-:Y:S02]  /*b550*/  ISETP.GT.AND P4, PT, R0.reuse, 0x78, P0 ;  /* 0x000000780000780c */ /* 0x040fe40000784270 */
[----:B------:R-:W-:-:S03]  /*b560*/  ISETP.GT.AND P0, PT, R0, 0x79, P0 ;  /* 0x000000790000780c */ /* 0x000fc60000704270 */
[----:B0-----:R-:W-:Y:S02]  /*b570*/  @P3 IMAD.MOV.U32 R6, RZ, RZ, R12 ;  /* 0x000000ffff063224 */ /* 0x001fe400078e000c */
[----:B------:R-:W-:Y:S02]  /*b580*/  @P3 IMAD.MOV.U32 R7, RZ, RZ, R13 ;  /* 0x000000ffff073224 */ /* 0x000fe400078e000d */
[----:B-1----:R-:W-:-:S03]  /*b590*/  FMUL R11, R86, R154 ;  /* 0x0000009a560b7220 */ /* 0x002fc60000400000 */
[----:B------:R0:W-:Y:S01]  /*b5a0*/  @P3 STG.E desc[UR36][R6.64+0x1c0], R15 ;  /* 0x0001c00f06003986 */ /* 0x0001e2000c101924 */
[C---:B------:R-:W-:Y:S02]  /*b5b0*/  ISETP.GT.AND P3, PT, R0.reuse, 0x78, P1 ;  /* 0x000000780000780c */ /* 0x040fe40000f64270 */
[----:B------:R-:W-:Y:S02]  /*b5c0*/  ISETP.GT.AND P1, PT, R0, 0x79, P1 ;  /* 0x000000790000780c */ /* 0x000fe40000f24270 */
[----:B------:R-:W-:Y:S01]  /*b5d0*/  F2FP.TF32.F32.PACK_B R11, R11 ;  /* 0x0000000bff0b723e */ /* 0x000fe200024050ff */
[----:B0-----:R-:W-:Y:S02]  /*b5e0*/  @P2 IMAD.MOV.U32 R6, RZ, RZ, R12 ;  /* 0x000000ffff062224 */ /* 0x001fe400078e000c */
[----:B------:R-:W-:-:S05]  /*b5f0*/  @P2 IMAD.MOV.U32 R7, RZ, RZ, R13 ;  /* 0x000000ffff072224 */ /* 0x000fca00078e000d */
[----:B------:R-:W-:Y:S04]  /*b600*/  @P2 STG.E desc[UR36][R6.64+0x1c4], R83 ;  /* 0x0001c45306002986 */ /* 0x000fe8000c101924 */
[----:B------:R-:W-:Y:S04]  /*b610*/  @P3 STG.E desc[UR36][R4.64+0x1e0], R9 ;  /* 0x0001e00904003986 */ /* 0x000fe8000c101924 */
[----:B------:R0:W-:Y:S02]  /*b620*/  @P1 STG.E desc[UR36][R4.64+0x1e4], R85 ;  /* 0x0001e45504001986 */ /* 0x0001e4000c101924 */
[----:B0-----:R-:W-:-:S02]  /*b630*/  @P4 IMAD.MOV.U32 R4, RZ, RZ, R12 ;  /* 0x000000ffff044224 */ /* 0x001fc400078e000c */
[----:B------:R-:W-:-:S05]  /*b640*/  @P4 IMAD.MOV.U32 R5, RZ, RZ, R13 ;  /* 0x000000ffff054224 */ /* 0x000fca00078e000d */
[----:B------:R0:W-:Y:S04]  /*b650*/  @P4 STG.E desc[UR36][R4.64+0x1e0], R11 ;  /* 0x0001e00b04004986 */ /* 0x0001e8000c101924 */
[----:B------:R0:W-:Y:S02]  /*b660*/  @P0 STG.E desc[UR36][R12.64+0x1e4], R87 ;  /* 0x0001e4570c000986 */ /* 0x0001e4000c101924 */
.L_x_286:
[----:B------:R-:W-:Y:S05]  /*b670*/  BSYNC B0 ;  /* 0x0000000000007941 */ /* 0x000fea0003800000 */
.L_x_34:
[----:B------:R-:W-:Y:S01]  /*b680*/  ULDC UR4, c[0x0][0xc] ;  /* 0x0000030000047ab9 */ /* 0x000fe20000000800 */
[----:B------:R-:W-:Y:S01]  /*b690*/  ULDC UR5, c[0x0][0x10] ;  /* 0x0000040000057ab9 */ /* 0x000fe20000000800 */
[----:B0-----:R-:W0:Y:S01]  /*b6a0*/  LDC R5, c[0x0][0x14] ;  /* 0x00000500ff057b82 */ /* 0x001e220000000800 */
[----:B------:R-:W-:Y:S01]  /*b6b0*/  UIMAD.WIDE.U32 UR4, UR4, UR5, URZ ;  /* 0x00000005040472a5 */ /* 0x000fe2000f8e003f */
[----:B------:R-:W-:Y:S01]  /*b6c0*/  PRMT R0, RZ, 0x7610, R0 ;  /* 0x00007610ff007816 */ /* 0x000fe20000000000 */
[----:B------:R-:W-:Y:S02]  /*b6d0*/  IMAD.MOV.U32 R153, RZ, RZ, -0x1 ;  /* 0xffffffffff997424 */ /* 0x000fe400078e00ff */
[----:B------:R-:W-:Y:S02]  /*b6e0*/  IMAD.MOV.U32 R23, RZ, RZ, -0x1 ;  /* 0xffffffffff177424 */ /* 0x000fe400078e00ff */
[----:B0-----:R-:W-:-:S04]  /*b6f0*/  IMAD.WIDE.U32 R16, R5, UR4, R16 ;  /* 0x0000000405107c25 */ /* 0x001fc8000f8e0010 */
[----:B------:R-:W-:Y:S01]  /*b700*/  IMAD R5, R5, UR5, RZ ;  /* 0x0000000505057c24 */ /* 0x000fe2000f8e02ff */
[----:B------:R-:W-:Y:S02]  /*b710*/  ULDC.64 UR4, c[0x0][0x650] ;  /* 0x0001940000047ab9 */ /* 0x000fe40000000a00 */
[----:B------:R-:W-:Y:S01]  /*b720*/  ISETP.GE.U32.AND P0, PT, R16, UR4, PT ;  /* 0x0000000410007c0c */ /* 0x000fe2000bf06070 */
[----:B------:R-:W-:-:S05]  /*b730*/  IMAD.IADD R17, R17, 0x1, R5 ;  /* 0x0000000111117824 */ /* 0x000fca00078e0205 */
[----:B------:R-:W-:-:S13]  /*b740*/  ISETP.GE.U32.AND.EX P0, PT, R17, UR5, PT, P0 ;  /* 0x0000000511007c0c */ /* 0x000fda000bf06100 */
[----:B------:R-:W-:Y:S05]  /*b750*/  @P0 BRA `(.L_x_287) ;  /* 0x0000000400640947 */ /* 0x000fea0003800000 */
[----:B------:R-:W0:Y:S01]  /*b760*/  S2R R12, SR_CTAID.X ;  /* 0x00000000000c7919 */ /* 0x000e220000002500 */
[----:B------:R-:W1:Y:S01]  /*b770*/  LDC.64 R10, c[0x0][0x628] ;  /* 0x00018a00ff0a7b82 */ /* 0x000e620000000a00 */
[----:B------:R-:W-:Y:S01]  /*b780*/  ULDC UR4, c[0x0][0x150] ;  /* 0x0000540000047ab9 */ /* 0x000fe20000000800 */
[----:B--2---:R-:W-:Y:S01]  /*b790*/  IMAD.MOV.U32 R8, RZ, RZ, R16 ;  /* 0x000000ffff087224 */ /* 0x004fe200078e0010 */
[----:B------:R-:W2:Y:S01]  /*b7a0*/  S2R R24, SR_CTAID.Y ;  /* 0x0000000000187919 */ /* 0x000ea20000002600 */
[----:B------:R-:W-:-:S04]  /*b7b0*/  IMAD.MOV.U32 R9, RZ, RZ, R17 ;  /* 0x000000ffff097224 */ /* 0x000fc800078e0011 */
[----:B------:R-:W2:Y:S08]  /*b7c0*/  LDC R21, c[0x0][0x144] ;  /* 0x00005100ff157b82 */ /* 0x000eb00000000800 */
[----:B------:R-:W2:Y:S08]  /*b7d0*/  LDC R0, c[0x0][0x630] ;  /* 0x00018c00ff007b82 */ /* 0x000eb00000000800 */
[----:B------:R-:W2:Y:S01]  /*b7e0*/  LDC.64 R14, c[0x0][0x620] ;  /* 0x00018800ff0e7b82 */ /* 0x000ea20000000a00 */
[----:B-1----:R-:W-:-:S04]  /*b7f0*/  ISETP.NE.U32.AND P0, PT, R10, RZ, PT ;  /* 0x000000ff0a00720c */ /* 0x002fc80003f05070 */
[----:B------:R-:W-:Y:S02]  /*b800*/  ISETP.NE.AND.EX P0, PT, R11, RZ, PT, P0 ;  /* 0x000000ff0b00720c */ /* 0x000fe40003f05300 */
[----:B0-----:R-:W-:-:S05]  /*b810*/  I2FP.F32.U32 R3, R12 ;  /* 0x0000000c00037245 */ /* 0x001fca0000201000 */
[----:B------:R-:W-:-:S04]  /*b820*/  FMUL R3, R3, UR4 ;  /* 0x0000000403037c20 */ /* 0x000fc80008400000 */
[----:B------:R0:W1:Y:S02]  /*b830*/  F2I.U32.TRUNC.NTZ R20, R3 ;  /* 0x0000000300147305 */ /* 0x000064000020f000 */
[----:B------:R-:W-:Y:S05]  /*b840*/  @!P0 BRA `(.L_x_288) ;  /* 0x0000000000288947 */ /* 0x000fea0003800000 */
[----:B0-----:R-:W0:Y:S02]  /*b850*/  LDC R3, c[0x0][0x634] ;  /* 0x00018d00ff037b82 */ /* 0x001e240000000800 */
        /* <DEDUP_REMOVED lines=9> */
.L_x_288:
[----:B------:R-:W3:Y:S01]  /*b8f0*/  LDC.64 R30, c[0x0][0x640] ;  /* 0x00019000ff1e7b82 */ /* 0x000ee20000000a00 */
[-CC-:B--2---:R-:W-:Y:S01]  /*b900*/  SHF.R.U64 R23, R8, R0.reuse, R9.reuse ;  /* 0x0000000008177219 */ /* 0x184fe20000001209 */
[----:B-1----:R-:W-:Y:S01]  /*b910*/  IMAD.MOV R20, RZ, RZ, -R20 ;  /* 0x000000ffff147224 */ /* 0x002fe200078e0a14 */
[----:B------:R-:W-:Y:S01]  /*b920*/  SHF.R.U32.HI R0, RZ, R0, R9 ;  /* 0x00000000ff007219 */ /* 0x000fe20000011609 */
[----:B------:R-:W-:Y:S01]  /*b930*/  ULDC UR4, c[0x0][0x154] ;  /* 0x0000550000047ab9 */ /* 0x000fe20000000800 */
[----:B0-----:R-:W-:Y:S01]  /*b940*/  IADD3 R3, P0, RZ, -R23, RZ ;  /* 0x80000017ff037210 */ /* 0x001fe20007f1e0ff */
[----:B------:R-:W-:Y:S02]  /*b950*/  IMAD R26, R21, R20, R12 ;  /* 0x00000014151a7224 */ /* 0x000fe400078e020c */
[----:B------:R-:W0:Y:S01]  /*b960*/  LDC R6, c[0x0][0x618] ;  /* 0x00018600ff067b82 */ /* 0x000e220000000800 */
[----:B------:R-:W-:Y:S02]  /*b970*/  IMAD.MOV.U32 R7, RZ, RZ, 0x1 ;  /* 0x00000001ff077424 */ /* 0x000fe400078e00ff */
[----:B------:R-:W-:-:S04]  /*b980*/  IMAD.X R5, RZ, RZ, ~R0, P0 ;  /* 0x000000ffff057224 */ /* 0x000fc800000e0e00 */
[-C--:B------:R-:W-:Y:S01]  /*b990*/  IMAD R0, R5, R14.reuse, RZ ;  /* 0x0000000e05007224 */ /* 0x080fe200078e02ff */
[----:B------:R-:W1:Y:S01]  /*b9a0*/  LDC R8, c[0x0][0x608] ;  /* 0x00018200ff087b82 */ /* 0x000e620000000800 */
[----:B------:R-:W-:-:S04]  /*b9b0*/  IMAD.WIDE.U32 R4, R3, R14, R16 ;  /* 0x0000000e03047225 */ /* 0x000fc800078e0010 */
[----:B------:R-:W-:Y:S01]  /*b9c0*/  IMAD R3, R3, R15, R0 ;  /* 0x0000000f03037224 */ /* 0x000fe200078e0200 */
[----:B------:R-:W-:Y:S02]  /*b9d0*/  I2FP.F32.U32 R0, R24 ;  /* 0x0000001800007245 */ /* 0x000fe40000201000 */
[----:B------:R-:W2:Y:S01]  /*b9e0*/  LDC R28, c[0x0][0x658] ;  /* 0x00019600ff1c7b82 */ /* 0x000ea20000000800 */
[----:B------:R-:W-:Y:S01]  /*b9f0*/  IMAD.IADD R3, R5, 0x1, R3 ;  /* 0x0000000105037824 */ /* 0x000fe200078e0203 */
[----:B---3--:R-:W-:Y:S01]  /*ba00*/  ISETP.NE.U32.AND P0, PT, R30, RZ, PT ;  /* 0x000000ff1e00720c */ /* 0x008fe20003f05070 */
[----:B------:R-:W-:Y:S01]  /*ba10*/  FMUL R0, R0, UR4 ;  /* 0x0000000400007c20 */ /* 0x000fe20008400000 */
[----:B------:R-:W-:Y:S02]  /*ba20*/  IMAD.MOV.U32 R5, RZ, RZ, -0x1 ;  /* 0xffffffffff057424 */ /* 0x000fe400078e00ff */
[----:B------:R-:W-:Y:S01]  /*ba30*/  ISETP.NE.AND.EX P0, PT, R31, RZ, PT, P0 ;  /* 0x000000ff1f00720c */ /* 0x000fe20003f05300 */
[----:B------:R3:W2:Y:S01]  /*ba40*/  F2I.U32.TRUNC.NTZ R14, R0 ;  /* 0x00000000000e7305 */ /* 0x0006a2000020f000 */
[----:B------:R-:W3:Y:S01]  /*ba50*/  LDC R15, c[0x0][0x148] ;  /* 0x00005200ff0f7b82 */ /* 0x000ee20000000800 */
[----:B0-----:R-:W-:-:S02]  /*ba60*/  SHF.R.U64 R12, R4, R6, R3 ;  /* 0x00000006040c7219 */ /* 0x001fc40000001203 */
[----:B------:R-:W-:-:S05]  /*ba70*/  SHF.R.U32.HI R3, RZ, R6, R3 ;  /* 0x00000006ff037219 */ /* 0x000fca0000011603 */
[----:B------:R-:W0:Y:S01]  /*ba80*/  LDC R20, c[0x0][0x600] ;  /* 0x00018000ff147b82 */ /* 0x000e220000000800 */
[-CC-:B-1----:R-:W-:Y:S02]  /*ba90*/  SHF.R.U64 R10, R12, R8.reuse, R3.reuse ;  /* 0x000000080c0a7219 */ /* 0x182fe40000001203 */
[----:B------:R-:W-:-:S05]  /*baa0*/  SHF.R.U32.HI R3, RZ, R8, R3 ;  /* 0x00000008ff037219 */ /* 0x000fca0000011603 */
[----:B------:R-:W1:Y:S01]  /*bab0*/  LDC R25, c[0x0][0x648] ;  /* 0x00019200ff197b82 */ /* 0x000e620000000800 */
[-C--:B--2---:R-:W-:Y:S02]  /*bac0*/  SHF.L.U32 R4, R5, R28.reuse, RZ ;  /* 0x0000001c05047219 */ /* 0x084fe400000006ff */
[-CC-:B------:R-:W-:Y:S02]  /*bad0*/  SHF.R.U64 R13, R10, R28.reuse, R3.reuse ;  /* 0x0000001c0a0d7219 */ /* 0x180fe40000001203 */
[----:B------:R-:W-:Y:S02]  /*bae0*/  SHF.R.U32.HI R5, RZ, R28, R3 ;  /* 0x0000001cff057219 */ /* 0x000fe40000011603 */
[----:B------:R-:W-:Y:S01]  /*baf0*/  LOP3.LUT R21, RZ, R4, RZ, 0x33, !PT ;  /* 0x00000004ff157212 */ /* 0x000fe200078e33ff */
[----:B------:R-:W2:Y:S01]  /*bb00*/  LDC R27, c[0x0][0x638] ;  /* 0x00018e00ff1b7b82 */ /* 0x000ea20000000800 */
[----:B------:R-:W-:Y:S01]  /*bb10*/  SHF.L.U32 R28, R7, R28, RZ ;  /* 0x0000001c071c7219 */ /* 0x000fe200000006ff */
[----:B------:R-:W-:-:S06]  /*bb20*/  IMAD.MOV.U32 R4, RZ, RZ, R13 ;  /* 0x000000ffff047224 */ /* 0x000fcc00078e000d */
[----:B------:R-:W0:Y:S01]  /*bb30*/  LDC R29, c[0x0][0x610] ;  /* 0x00018400ff1d7b82 */ /* 0x000e220000000800 */
[----:B------:R-:W-:Y:S05]  /*bb40*/  @!P0 BRA `(.L_x_289) ;  /* 0x0000000000288947 */ /* 0x000fea0003800000 */
[----:B---3--:R-:W3:Y:S02]  /*bb50*/  LDC R0, c[0x0][0x64c] ;  /* 0x00019300ff007b82 */ /* 0x008ee40000000800 */
[----:B---3--:R-:W-:-:S05]  /*bb60*/  IADD3 R3, P0, R13, R0, RZ ;  /* 0x000000000d037210 */ /* 0x008fca0007f1e0ff */
        /* <DEDUP_REMOVED lines=8> */
.L_x_289:
[----:B------:R-:W-:Y:S01]  /*bbf0*/  ISETP.NE.AND P0, PT, R2, 0x1, PT ;  /* 0x000000010200780c */ /* 0x000fe20003f05270 */
[----:B------:R-:W-:Y:S01]  /*bc00*/  IMAD.MOV R14, RZ, RZ, -R14 ;  /* 0x000000ffff0e7224 */ /* 0x000fe200078e0a0e */
[----:B-1-3--:R-:W-:Y:S01]  /*bc10*/  SHF.R.U64 R0, R4, R25, R5 ;  /* 0x0000001904007219 */ /* 0x00afe20000001205 */
[----:B0-----:R-:W-:Y:S01]  /*bc20*/  VIADD R5, R20, 0xffffffff ;  /* 0xffffffff14057836 */ /* 0x001fe20000000000 */
[----:B------:R-:W-:Y:S01]  /*bc30*/  LOP3.LUT R3, R10, R21, RZ, 0xc0, !PT ;  /* 0x000000150a037212 */ /* 0x000fe200078ec0ff */
[----:B------:R-:W-:Y:S02]  /*bc40*/  IMAD.MOV.U32 R6, RZ, RZ, 0x1 ;  /* 0x00000001ff067424 */ /* 0x000fe400078e00ff */
[----:B------:R-:W-:Y:S01]  /*bc50*/  IMAD.MOV R4, RZ, RZ, -R0 ;  /* 0x000000ffff047224 */ /* 0x000fe200078e0a00 */
[----:B------:R-:W-:Y:S01]  /*bc60*/  LOP3.LUT R5, R12, R5, RZ, 0xc0, !PT ;  /* 0x000000050c057212 */ /* 0x000fe200078ec0ff */
[----:B------:R-:W-:Y:S02]  /*bc70*/  IMAD R3, R28, R0, R3 ;  /* 0x000000001c037224 */ /* 0x000fe400078e0203 */
[----:B--2---:R-:W-:-:S02]  /*bc80*/  IMAD R0, R4, R27, R13 ;  /* 0x0000001b04007224 */ /* 0x004fc400078e020d */
[----:B------:R-:W-:Y:S02]  /*bc90*/  @P0 IMAD R26, R15, R14, R24 ;  /* 0x0000000e0f1a0224 */ /* 0x000fe400078e0218 */
[----:B------:R-:W-:Y:S01]  /*bca0*/  IMAD R4, R0, R20, R5 ;  /* 0x0000001400047224 */ /* 0x000fe200078e0205 */
[----:B------:R-:W-:Y:S01]  /*bcb0*/  PRMT R0, R6, 0x7610, R0 ;  /* 0x0000761006007816 */ /* 0x000fe20000000000 */
[----:B------:R-:W-:-:S05]  /*bcc0*/  IMAD R3, R3, R29, R26 ;  /* 0x0000001d03037224 */ /* 0x000fca00078e021a */
[----:B------:R-:W-:Y:S02]  /*bcd0*/  SEL R153, R4, R3, !P0 ;  /* 0x0000000304997207 */ /* 0x000fe40004000000 */
[----:B------:R-:W-:-:S07]  /*bce0*/  SEL R3, R3, R4, !P0 ;  /* 0x0000000403037207 */ /* 0x000fce0004000000 */
.L_x_287:
[----:B------:R-:W-:Y:S01]  /*bcf0*/  LOP3.LUT P0, RZ, R0, 0xff, RZ, 0xc0, !PT ;  /* 0x000000ff00ff7812 */ /* 0x000fe2000780c0ff */
[----:B------:R-:W-:-:S12]  /*bd00*/  IMAD.MOV.U32 R152, RZ, RZ, R3 ;  /* 0x000000ffff987224 */ /* 0x000fd800078e0003 */
[----:B------:R-:W-:Y:S05]  /*bd10*/  @P0 BRA `(.L_x_290) ;  /* 0xffffff5400140947 */ /* 0x000fea000383ffff */
[----:B------:R-:W-:Y:S05]  /*bd20*/  EXIT ;  /* 0x000000000000794d */ /* 0x000fea0003800000 */
.L_x_7:
[----:B0-----:R-:W-:Y:S01]  /*bd30*/  ULDC.64 UR4, c[0x0][0x650] ;  /* 0x0001940000047ab9 */ /* 0x001fe20000000a00 */
        /* <DEDUP_REMOVED lines=25> */
.L_x_292:
[----:B------:R-:W0:Y:S01]  /*bed0*/  LDC.64 R28, c[0x0][0x640] ;  /* 0x00019000ff1c7b82 */ /* 0x000e220000000a00 */
[-CC-:B------:R-:W-:Y:S01]  /*bee0*/  SHF.R.U64 R22, R12, R6.reuse, R13.reuse ;  /* 0x000000060c167219 */ /* 0x180fe2000000120d */
[----:B------:R-:W-:Y:S01]  /*bef0*/  IMAD.MOV.U32 R30, RZ, RZ, 0x1 ;  /* 0x00000001ff1e7424 */ /* 0x000fe200078e00ff */
[----:B------:R-:W-:Y:S02]  /*bf00*/  SHF.R.U32.HI R6, RZ, R6, R13 ;  /* 0x00000006ff067219 */ /* 0x000fe4000001160d */
        /* <DEDUP_REMOVED lines=8> */
[----:B------:R-:W-:Y:S01]  /*bf90*/  IMAD.IADD R9, R9, 0x1, R11 ;  /* 0x0000000109097824 */ /* 0x000fe200078e020b */
[----:B0-----:R-:W-:-:S04]  /*bfa0*/  ISETP.NE.U32.AND P0, PT, R28, RZ, PT ;  /* 0x000000ff1c00720c */ /* 0x001fc80003f05070 */
[----:B------:R-:W-:Y:S02]  /*bfb0*/  ISETP.NE.AND.EX P0, PT, R29, RZ, PT, P0 ;  /* 0x000000ff1d00720c */ /* 0x000fe40003f05300 */
[----:B------:R-:W0:Y:S01]  /*bfc0*/  LDC R20, c[0x0][0x600] ;  /* 0x00018000ff147b82 */ /* 0x000e220000000800 */
[-CC-:B-1----:R-:W-:Y:S01]  /*bfd0*/  SHF.R.U64 R14, R8, R10.reuse, R9.reuse ;  /* 0x0000000a080e7219 */ /* 0x182fe20000001209 */
[----:B------:R-:W-:Y:S01]  /*bfe0*/  IMAD.MOV.U32 R8, RZ, RZ, -0x1 ;  /* 0xffffffffff087424 */ /* 0x000fe200078e00ff */
[----:B------:R-:W-:-:S05]  /*bff0*/  SHF.R.U32.HI R9, RZ, R10, R9 ;  /* 0x0000000aff097219 */ /* 0x000fca0000011609 */
[----:B------:R-:W1:Y:S01]  /*c000*/  LDC R24, c[0x0][0x648] ;  /* 0x00019200ff187b82 */ /* 0x000e620000000800 */
[-CC-:B--2---:R-:W-:Y:S02]  /*c010*/  SHF.R.U64 R23, R14, R12.reuse, R9.reuse ;  /* 0x0000000c0e177219 */ /* 0x184fe40000001209 */
[----:B------:R-:W-:-:S05]  /*c020*/  SHF.R.U32.HI R6, RZ, R12, R9 ;  /* 0x0000000cff067219 */ /* 0x000fca0000011609 */
[----:B------:R-:W2:Y:S01]  /*c030*/  LDC R26, c[0x0][0x638] ;  /* 0x00018e00ff1a7b82 */ /* 0x000ea20000000800 */
[-C--:B---3--:R-:W-:Y:S02]  /*c040*/  SHF.L.U32 R8, R8, R27.reuse, RZ ;  /* 0x0000001b08087219 */ /* 0x088fe400000006ff */
[-CC-:B------:R-:W-:Y:S02]  /*c050*/  SHF.R.U64 R25, R23, R27.reuse, R6.reuse ;  /* 0x0000001b17197219 */ /* 0x180fe40000001206 */
[----:B------:R-:W-:Y:S02]  /*c060*/  LOP3.LUT R32, RZ, R8, RZ, 0x33, !PT ;  /* 0x00000008ff207212 */ /* 0x000fe400078e33ff */
[----:B------:R-:W-:Y:S01]  /*c070*/  SHF.R.U32.HI R9, RZ, R27, R6 ;  /* 0x0000001bff097219 */ /* 0x000fe20000011606 */
[----:B------:R-:W3:Y:S01]  /*c080*/  LDC R31, c[0x0][0x610] ;  /* 0x00018400ff1f7b82 */ /* 0x000ee20000000800 */
[----:B------:R-:W-:Y:S01]  /*c090*/  IMAD.MOV.U32 R8, RZ, RZ, R25 ;  /* 0x000000ffff087224 */ /* 0x000fe200078e0019 */
[----:B------:R-:W-:Y:S06]  /*c0a0*/  @!P0 BRA `(.L_x_293) ;  /* 0x0000000000288947 */ /* 0x000fec0003800000 */
        /* <DEDUP_REMOVED lines=10> */
.L_x_293:
[----:B------:R-:W-:Y:S02]  /*c150*/  ISETP.NE.AND P0, PT, R2, 0x1, PT ;  /* 0x000000010200780c */ /* 0x000fe40003f05270 */
[----:B-1----:R-:W-:Y:S01]  /*c160*/  SHF.R.U64 R6, R8, R24, R9 ;  /* 0x0000001808067219 */ /* 0x002fe20000001209 */
[----:B0-----:R-:W-:Y:S01]  /*c170*/  VIADD R9, R20, 0xffffffff ;  /* 0xffffffff14097836 */ /* 0x001fe20000000000 */
[----:B------:R-:W-:Y:S02]  /*c180*/  SHF.L.U32 R30, R30, R27, RZ ;  /* 0x0000001b1e1e7219 */ /* 0x000fe400000006ff */
[----:B------:R-:W-:Y:S01]  /*c190*/  LOP3.LUT R5, R23, R32, RZ, 0xc0, !PT ;  /* 0x0000002017057212 */ /* 0x000fe200078ec0ff */
[----:B------:R-:W-:-:S04]  /*c1a0*/  IMAD.MOV R8, RZ, RZ, -R6 ;  /* 0x000000ffff087224 */ /* 0x000fc800078e0a06 */
[----:B------:R-:W-:Y:S01]  /*c1b0*/  IMAD R6, R30, R6, R5 ;  /* 0x000000061e067224 */ /* 0x000fe200078e0205 */
[----:B------:R-:W-:Y:S01]  /*c1c0*/  LOP3.LUT R5, R14, R9, RZ, 0xc0, !PT ;  /* 0x000000090e057212 */ /* 0x000fe200078ec0ff */
[----:B------:R-:W-:Y:S02]  /*c1d0*/  @P0 IMAD R3, R7, R21, R4 ;  /* 0x0000001507030224 */ /* 0x000fe400078e0204 */
[----:B--2---:R-:W-:Y:S02]  /*c1e0*/  IMAD R4, R8, R26, R25 ;  /* 0x0000001a08047224 */ /* 0x004fe400078e0219 */
[----:B---3--:R-:W-:Y:S02]  /*c1f0*/  IMAD R3, R6, R31, R3 ;  /* 0x0000001f06037224 */ /* 0x008fe400078e0203 */
[----:B------:R-:W-:Y:S02]  /*c200*/  IMAD R4, R4, R20, R5 ;  /* 0x0000001404047224 */ /* 0x000fe400078e0205 */
[----:B------:R-:W-:-:S02]  /*c210*/  IMAD.MOV.U32 R8, RZ, RZ, 0x1 ;  /* 0x00000001ff087424 */ /* 0x000fc400078e00ff */
[----:B------:R-:W-:Y:S01]  /*c220*/  IMAD.MOV.U32 R6, RZ, RZ, R22 ;  /* 0x000000ffff067224 */ /* 0x000fe200078e0016 */
[----:B------:R-:W-:Y:S02]  /*c230*/  SEL R13, R4, R3, !P0 ;  /* 0x00000003040d7207 */ /* 0x000fe40004000000 */
[----:B------:R-:W-:-:S07]  /*c240*/  SEL R20, R3, R4, !P0 ;  /* 0x0000000403147207 */ /* 0x000fce0004000000 */
.L_x_291:
[----:B------:R-:W-:-:S08]  /*c250*/  NOP ;  /* 0x0000000000007918 */ /* 0x000fd00000000000 */
[----:B------:R-:W0:-:S00]  /*c260*/  USETMAXREG.DEALLOC.CTAPOOL 0x28 ;  /* 0x00000028000079c8 */ /* 0x000e0000080e0500 */
[----:B0-----:R-:W-:-:S13]  /*c270*/  ISETP.NE.AND P0, PT, R0, RZ, PT ;  /* 0x000000ff0000720c */ /* 0x001fda0003f05270 */
[----:B------:R-:W-:Y:S05]  /*c280*/  @P0 EXIT ;  /* 0x000000000000094d */ /* 0x000fea0003800000 */
[----:B------:R-:W-:Y:S01]  /*c290*/  LOP3.LUT P0, RZ, R8, 0xff, RZ, 0xc0, !PT ;  /* 0x000000ff08ff7812 */ /* 0x000fe2000780c0ff */
[----:B------:R-:W-:Y:S02]  /*c2a0*/  IMAD.MOV.U32 R0, RZ, RZ, 0x1 ;  /* 0x00000001ff007424 */ /* 0x000fe400078e00ff */
[----:B------:R-:W-:-:S10]  /*c2b0*/  IMAD.MOV.U32 R3, RZ, RZ, RZ ;  /* 0x000000ffff037224 */ /* 0x000fd400078e00ff */
[----:B------:R-:W-:Y:S05]  /*c2c0*/  @!P0 BRA `(.L_x_294) ;  /* 0x0000000c00c88947 */ /* 0x000fea0003800000 */
[----:B------:R-:W0:Y:S01]  /*c2d0*/  LDC R0, c[0x0][0x28c] ;  /* 0x0000a300ff007b82 */ /* 0x000e220000000800 */
[----:B------:R-:W-:Y:S01]  /*c2e0*/  ULDC UR21, c[0x0][0x658] ;  /* 0x0001960000157ab9 */ /* 0x000fe20000000800 */
[----:B------:R-:W-:Y:S01]  /*c2f0*/  UMOV UR5, 0xffffffff ;  /* 0xffffffff00057882 */ /* 0x000fe20000000000 */
[----:B------:R-:W-:Y:S01]  /*c300*/  ULDC UR4, c[0x0][0xc] ;  /* 0x0000030000047ab9 */ /* 0x000fe20000000800 */
[----:B------:R-:W-:Y:S01]  /*c310*/  USHF.L.U32 UR29, UR5, UR21, URZ ;  /* 0x00000015051d7299 */ /* 0x000fe2000800063f */
[----:B------:R-:W-:Y:S01]  /*c320*/  BSSY B0, `(.L_x_294) ;  /* 0x00000ec000007945 */ /* 0x000fe20003800000 */
[----:B------:R-:W-:Y:S01]  /*c330*/  UMOV UR6, 0x1 ;  /* 0x0000000100067882 */ /* 0x000fe20000000000 */
[----:B------:R-:W-:Y:S01]  /*c340*/  ULDC UR5, c[0x0][0x10] ;  /* 0x0000040000057ab9 */ /* 0x000fe20000000800 */
[----:B------:R-:W1:Y:S01]  /*c350*/  S2UR UR7, SR_CgaCtaId ;  /* 0x00000000000779c3 */ /* 0x000e620000008800 */
[----:B------:R-:W-:Y:S01]  /*c360*/  UIMAD.WIDE.U32 UR4, UR4, UR5, URZ ;  /* 0x00000005040472a5 */ /* 0x000fe2000f8e003f */
[----:B------:R-:W-:Y:S01]  /*c370*/  IMAD.MOV.U32 R9, RZ, RZ, 0x1 ;  /* 0x00000001ff097424 */ /* 0x000fe200078e00ff */
[----:B------:R-:W-:Y:S01]  /*c380*/  USHF.L.U32 UR21, UR6, UR21, URZ ;  /* 0x0000001506157299 */ /* 0x000fe2000800063f */
[----:B------:R-:W-:Y:S01]  /*c390*/  LOP3.LUT R8, R19, 0x2, RZ, 0xfc, !PT ;  /* 0x0000000213087812 */ /* 0x000fe200078efcff */
[----:B------:R-:W-:Y:S01]  /*c3a0*/  ULDC UR13, c[0x0][0x600] ;  /* 0x00018000000d7ab9 */ /* 0x000fe20000000800 */
[----:B------:R-:W-:Y:S01]  /*c3b0*/  ULDC UR6, c[0x0][0x14] ;  /* 0x0000050000067ab9 */ /* 0x000fe20000000800 */
[----:B------:R-:W-:-:S02]  /*c3c0*/  UIADD3 UR13, UR13, -0x1, URZ ;  /* 0xffffffff0d0d7890 */ /* 0x000fc4000fffe03f */
[----:B------:R-:W-:Y:S02]  /*c3d0*/  UIMAD.WIDE.U32 UR22, UR4, UR6, URZ ;  /* 0x00000006041672a5 */ /* 0x000fe4000f8e003f */
[----:B------:R-:W-:Y:S02]  /*c3e0*/  UIMAD UR37, UR5, UR6, URZ ;  /* 0x00000006052572a4 */ /* 0x000fe4000f8e023f */
[----:B------:R-:W-:Y:S02]  /*c3f0*/  ULOP3.LUT UR29, URZ, UR29, URZ, 0x33, !UPT ;  /* 0x0000001d3f1d7292 */ /* 0x000fe4000f8e333f */
[----:B------:R-:W-:Y:S01]  /*c400*/  UIADD3 UR37, UR23, UR37, URZ ;  /* 0x0000002517257290 */ /* 0x000fe2000fffe03f */
[----:B0-----:R-:W-:Y:S01]  /*c410*/  VIADD R0, R0, 0x7f ;  /* 0x0000007f00007836 */ /* 0x001fe20000000000 */
[----:B------:R-:W-:-:S04]  /*c420*/  ULDC.64 UR30, c[0x0][0x198] ;  /* 0x00006600001e7ab9 */ /* 0x000fc80000000a00 */
[----:B------:R-:W-:Y:S01]  /*c430*/  SHF.R.S32.HI R3, RZ, 0x1f, R0 ;  /* 0x0000001fff037819 */ /* 0x000fe20000011400 */
[----:B-1----:R-:W-:-:S03]  /*c440*/  IMAD.U32 R11, RZ, RZ, UR7 ;  /* 0x00000007ff0b7e24 */ /* 0x002fc6000f8e00ff */
[----:B------:R-:W-:Y:S01]  /*c450*/  LEA.HI R3, R3, R0, RZ, 0x7 ;  /* 0x0000000003037211 */ /* 0x000fe200078f38ff */
[----:B------:R-:W-:-:S03]  /*c460*/  IMAD.MOV.U32 R0, RZ, RZ, 0x1 ;  /* 0x00000001ff007424 */ /* 0x000fc600078e00ff */
[----:B------:R-:W-:Y:S01]  /*c470*/  SHF.R.S32.HI R10, RZ, 0x7, R3 ;  /* 0x00000007ff0a7819 */ /* 0x000fe20000011403 */
[----:B------:R-:W-:-:S04]  /*c480*/  IMAD.MOV.U32 R3, RZ, RZ, RZ ;  /* 0x000000ffff037224 */ /* 0x000fc800078e00ff */
[----:B------:R-:W-:-:S07]  /*c490*/  VIADD R12, R10, 0x1 ;  /* 0x000000010a0c7836 */ /* 0x000fce0000000000 */
.L_x_305:
[----:B------:R-:W-:-:S03]  /*c4a0*/  UMOV UR4, 0xffffffff ;  /* 0xffffffff00047882 */ /* 0x000fc60000000000 */
[----:B------:R-:W-:Y:S05]  /*c4b0*/  BRA.DIV UR4, `(.L_x_295) ;  /* 0x0000001204107947 */ /* 0x000fea000b800000 */
[----:B------:R-:W-:-:S13]  /*c4c0*/  ELECT P6, URZ, PT ;  /* 0x00000000003f782f */ /* 0x000fda00038c0000 */
.L_x_315:
[----:B------:R-:W0:Y:S01]  /*c4d0*/  LDC R4, c[0x0][0x28c] ;  /* 0x0000a300ff047b82 */ /* 0x000e220000000800 */
[----:B------:R-:W-:Y:S01]  /*c4e0*/  BSSY B1, `(.L_x_296) ;  /* 0x000005d000017945 */ /* 0x000fe20003800000 */
[----:B0-----:R-:W-:-:S13]  /*c4f0*/  ISETP.LT.OR P6, PT, R4, 0x1, !P6 ;  /* 0x000000010400780c */ /* 0x001fda00077c1670 */
[----:B------:R-:W-:Y:S05]  /*c500*/  @P6 BRA `(.L_x_297) ;  /* 0x0000000400686947 */ /* 0x000fea0003800000 */
[----:B------:R-:W-:Y:S02]  /*c510*/  IMAD R20, R20, 0x2, R11 ;  /* 0x0000000214147824 */ /* 0x000fe400078e020b */
[----:B------:R-:W-:Y:S02]  /*c520*/  IMAD.SHL.U32 R15, R13, 0x80, RZ ;  /* 0x000000800d0f7824 */ /* 0x000fe400078e00ff */
[----:B------:R-:W-:Y:S02]  /*c530*/  IMAD.MOV.U32 R22, RZ, RZ, RZ ;  /* 0x000000ffff167224 */ /* 0x000fe400078e00ff */
[----:B------:R-:W-:Y:S02]  /*c540*/  IMAD.MOV.U32 R4, RZ, RZ, R12 ;  /* 0x000000ffff047224 */ /* 0x000fe400078e000c */
[----:B------:R-:W-:Y:S02]  /*c550*/  IMAD.MOV.U32 R5, RZ, RZ, R0 ;  /* 0x000000ffff057224 */ /* 0x000fe400078e0000 */
[----:B------:R-:W-:-:S02]  /*c560*/  IMAD.MOV.U32 R14, RZ, RZ, R3 ;  /* 0x000000ffff0e7224 */ /* 0x000fc400078e0003 */
[----:B------:R-:W-:-:S07]  /*c570*/  IMAD.SHL.U32 R21, R20, 0x80, RZ ;  /* 0x0000008014157824 */ /* 0x000fce00078e00ff */
.L_x_300:
[----:B------:R-:W0:Y:S01]  /*c580*/  S2UR UR4, SR_CgaCtaId ;  /* 0x00000000000479c3 */ /* 0x000e220000008800 */
[----:B------:R-:W-:Y:S02]  /*c590*/  MOV R20, 0x400 ;  /* 0x0000040000147802 */ /* 0x000fe40000000f00 */
[----:B------:R-:W-:Y:S02]  /*c5a0*/  SHF.L.U32 R7, R5, 0x1f, RZ ;  /* 0x0000001f05077819 */ /* 0x000fe400000006ff */
[----:B------:R-:W-:-:S13]  /*c5b0*/  LOP3.LUT P1, RZ, R18, 0x7f, RZ, 0xc0, !PT ;  /* 0x0000007f12ff7812 */ /* 0x000fda000782c0ff */
[----:B------:R-:W1:Y:S01]  /*c5c0*/  @!P1 LDC R13, c[0x0][0x500] ;  /* 0x00014000ff0d9b82 */ /* 0x000e620000000800 */
[----:B0-----:R-:W-:-:S05]  /*c5d0*/  IMAD.U32 R11, RZ, RZ, UR4 ;  /* 0x00000004ff0b7e24 */ /* 0x001fca000f8e00ff */
[----:B------:R-:W-:-:S05]  /*c5e0*/  LEA R23, R11, R20, 0x18 ;  /* 0x000000140b177211 */ /* 0x000fca00078ec0ff */
[----:B------:R-:W-:-:S04]  /*c5f0*/  IMAD R20, R14, 0x8, R23 ;  /* 0x000000080e147824 */ /* 0x000fc800078e0217 */
[----:B------:R-:W0:Y:S02]  /*c600*/  SYNCS.PHASECHK.TRANS64.TRYWAIT P0, [R20+URZ+0x18], R7 ;  /* 0x00001807140075a7 */ /* 0x000e24000800017f */
[----:B01----:R-:W-:Y:S05]  /*c610*/  @!P0 BRA `(.L_x_298) ;  /* 0x0000000c00d88947 */ /* 0x003fea0003800000 */
.L_x_316:
[----:B0-----:R-:W-:Y:S01]  /*c620*/  PRMT R7, R8, 0x9910, RZ ;  /* 0x0000991008077816 */ /* 0x001fe200000000ff */
[----:B------:R0:W-:Y:S03]  /*c630*/  @!P1 SYNCS.ARRIVE.TRANS64 RZ, [R20+URZ], R13 ;  /* 0x0000000d14ff99a7 */ /* 0x0001e6000800003f */
[----:B------:R-:W-:-:S13]  /*c640*/  ISETP.NE.AND P0, PT, R7, 0x2, PT ;  /* 0x000000020700780c */ /* 0x000fda0003f05270 */
[----:B0-----:R-:W-:Y:S05]  /*c650*/  @P0 BRA `(.L_x_299) ;  /* 0x0000000000040947 */ /* 0x001fea0003800000 */
[----:B------:R-:W-:Y:S01]  /*c660*/  BPT.TRAP 0x1 ;  /* 0x000000040000795c */ /* 0x000fe20000300000 */
.L_x_299:
[----:B------:R-:W-:Y:S01]  /*c670*/  IMAD R7, R14, 0x8, R11 ;  /* 0x000000080e077824 */ /* 0x000fe200078e020b */
[----:B------:R-:W-:Y:S01]  /*c680*/  R2UR UR10, R22 ;  /* 0x00000000160a72ca */ /* 0x000fe200000e0000 */
[----:B------:R-:W-:Y:S01]  /*c690*/  UIADD3 UR14, UP0, UR30, 0xf0, URZ ;  /* 0x000000f01e0e7890 */ /* 0x000fe2000ff1e03f */
[----:B------:R-:W-:Y:S01]  /*c6a0*/  R2UR UR9, R20 ;  /* 0x00000000140972ca */ /* 0x000fe200000e0000 */
[----:B------:R-:W-:Y:S01]  /*c6b0*/  IMAD.SHL.U32 R7, R7, 0x1000, RZ ;  /* 0x0000100007077824 */ /* 0x000fe200078e00ff */
[----:B------:R-:W-:Y:S01]  /*c6c0*/  R2UR UR11, R21 ;  /* 0x00000000150b72ca */ /* 0x000fe200000e0000 */
[----:B------:R-:W-:Y:S01]  /*c6d0*/  UIADD3.X UR15, URZ, UR31, URZ, UP0, !UPT ;  /* 0x0000001f3f0f7290 */ /* 0x000fe200087fe43f */
[----:B------:R-:W-:Y:S01]  /*c6e0*/  R2UR UR12, R6 ;  /* 0x00000000060c72ca */ /* 0x000fe200000e0000 */
[--C-:B------:R-:W-:Y:S01]  /*c6f0*/  IMAD R7, R7, 0x4, R23.reuse ;  /* 0x0000000407077824 */ /* 0x100fe200078e0217 */
[----:B------:R-:W-:Y:S01]  /*c700*/  R2UR UR35, R15 ;  /* 0x000000000f2372ca */ /* 0x000fe200000e0000 */
[----:B------:R-:W-:Y:S01]  /*c710*/  IMAD R23, R14, 0x10000, R23 ;  /* 0x000100000e177824 */ /* 0x000fe200078e0217 */
[----:B------:R-:W-:Y:S01]  /*c720*/  UIADD3 UR4, UP1, UR30, 0x1f0, URZ ;  /* 0x000001f01e047890 */ /* 0x000fe2000ff3e03f */
[----:B------:R-:W-:Y:S01]  /*c730*/  VIADD R4, R4, 0xffffffff ;  /* 0xffffffff04047836 */ /* 0x000fe20000000000 */
[----:B------:R-:W-:Y:S01]  /*c740*/  R2UR UR40, R7 ;  /* 0x00000000072872ca */ /* 0x000fe200000e0000 */
[----:B------:R-:W-:Y:S01]  /*c750*/  UIADD3 UR58, UR10, 0x20, URZ ;  /* 0x000000200a3a7890 */ /* 0x000fe2000fffe03f */
[----:B------:R-:W-:Y:S01]  /*c760*/  R2UR UR18, R23 ;  /* 0x00000000171272ca */ /* 0x000fe200000e0000 */
[----:B------:R-:W-:Y:S01]  /*c770*/  UIADD3 UR50, UR10, 0x40, URZ ;  /* 0x000000400a327890 */ /* 0x000fe2000fffe03f */
[----:B------:R-:W-:Y:S01]  /*c780*/  ISETP.GT.AND P1, PT, R4, 0x1, PT ;  /* 0x000000010400780c */ /* 0x000fe20003f24270 */
[----:B------:R-:W-:Y:S01]  /*c790*/  UIADD3 UR42, UR10, 0x60, URZ ;  /* 0x000000600a2a7890 */ /* 0x000fe2000fffe03f */
[----:B------:R-:W-:Y:S01]  /*c7a0*/  VIADD R14, R14, 0x1 ;  /* 0x000000010e0e7836 */ /* 0x000fe20000000000 */
[----:B------:R-:W-:Y:S01]  /*c7b0*/  UMOV UR38, 0x30000 ;  /* 0x0003000000267882 */ /* 0x000fe20000000000 */
[----:B------:R-:W-:Y:S01]  /*c7c0*/  UMOV UR6, 0x0 ;  /* 0x0000000000067882 */ /* 0x000fe20000000000 */
[----:B------:R-:W-:Y:S01]  /*c7d0*/  UMOV UR7, 0x10000000 ;  /* 0x1000000000077882 */ /* 0x000fe20000000000 */
[----:B------:R-:W-:Y:S01]  /*c7e0*/  UIADD3.X UR5, URZ, UR31, URZ, UP1, !UPT ;  /* 0x0000001f3f057290 */ /* 0x000fe20008ffe43f */
[----:B------:R-:W-:Y:S01]  /*c7f0*/  ISETP.NE.AND P0, PT, R14, 0x3, PT ;  /* 0x000000030e00780c */ /* 0x000fe20003f05270 */
[----:B------:R-:W-:Y:S01]  /*c800*/  UMOV UR57, UR9 ;  /* 0x0000000900397c82 */ /* 0x000fe20008000000 */
[----:B------:R-:W-:Y:S01]  /*c810*/  UIADD3 UR8, UR40, 0x100, URZ ;  /* 0x0000010028087890 */ /* 0x000fe2000fffe03f */
[----:B------:R-:W-:Y:S01]  /*c820*/  VIADD R22, R22, 0x80 ;  /* 0x0000008016167836 */ /* 0x000fe20000000000 */
[----:B------:R-:W-:Y:S01]  /*c830*/  UIADD3 UR56, UR40, 0x8100, URZ ;  /* 0x0000810028387890 */ /* 0x000fe2000fffe03f */
[----:B------:R-:W-:Y:S01]  /*c840*/  SEL R20, RZ, 0x1, P0 ;  /* 0x00000001ff147807 */ /* 0x000fe20000000000 */
[----:B------:R-:W-:Y:S01]  /*c850*/  UIADD3 UR48, UR40, 0x10100, URZ ;  /* 0x0001010028307890 */ /* 0x000fe2000fffe03f */
[----:B------:R-:W-:Y:S01]  /*c860*/  SEL R14, R14, RZ, P0 ;  /* 0x000000ff0e0e7207 */ /* 0x000fe20000000000 */
[----:B------:R-:W-:Y:S01]  /*c870*/  UIADD3 UR40, UR40, 0x18100, URZ ;  /* 0x0001810028287890 */ /* 0x000fe2000fffe03f */
[----:B------:R-:W-:Y:S01]  /*c880*/  LOP3.LUT R5, R5, R20, RZ, 0x3c, !PT ;  /* 0x0000001405057212 */ /* 0x000fe200078e3cff */
[----:B------:R-:W-:Y:S01]  /*c890*/  UIADD3 UR32, UR18, 0x60100, URZ ;  /* 0x0006010012207890 */ /* 0x000fe2000fffe03f */
[----:B------:R0:W-:Y:S01]  /*c8a0*/  UTMALDG.3D.MULTICAST [UR8], [UR14], UR38, desc[UR6] ;  /* 0x000006080e0073b4 */ /* 0x0001e20008011826 */
[----:B------:R-:W-:-:S02]  /*c8b0*/  UIADD3 UR24, UR18, 0x64100, URZ ;  /* 0x0006410012187890 */ /* 0x000fc4000fffe03f */
[----:B------:R-:W-:Y:S01]  /*c8c0*/  UIADD3 UR16, UR18, 0x68100, URZ ;  /* 0x0006810012107890 */ /* 0x000fe2000fffe03f */
[----:B------:R-:W-:Y:S01]  /*c8d0*/  UMOV UR59, UR11 ;  /* 0x0000000b003b7c82 */ /* 0x000fe20008000000 */
[----:B------:R-:W-:Y:S01]  /*c8e0*/  UMOV UR60, UR12 ;  /* 0x0000000c003c7c82 */ /* 0x000fe20008000000 */
[----:B------:R-:W-:Y:S01]  /*c8f0*/  UMOV UR49, UR9 ;  /* 0x0000000900317c82 */ /* 0x000fe20008000000 */
[----:B------:R-:W-:Y:S01]  /*c900*/  UMOV UR51, UR11 ;  /* 0x0000000b00337c82 */ /* 0x000fe20008000000 */
[----:B------:R-:W-:Y:S01]  /*c910*/  UMOV UR52, UR12 ;  /* 0x0000000c00347c82 */ /* 0x000fe20008000000 */
[----:B------:R-:W-:Y:S01]  /*c920*/  UMOV UR41, UR9 ;  /* 0x0000000900297c82 */ /* 0x000fe20008000000 */
[----:B------:R-:W-:Y:S01]  /*c930*/  UMOV UR44, UR12 ;  /* 0x0000000c002c7c82 */ /* 0x000fe20008000000 */
[----:B------:R-:W-:Y:S01]  /*c940*/  UMOV UR43, UR11 ;  /* 0x0000000b002b7c82 */ /* 0x000fe20008000000 */
[----:B------:R1:W-:Y:S01]  /*c950*/  UTMALDG.3D.MULTICAST [UR56], [UR14], UR38, desc[UR6] ;  /* 0x000006380e0073b4 */ /* 0x0003e20008011826 */
        /* <DEDUP_REMOVED lines=11> */
[----:B0-----:R-:W-:Y:S01]  /*ca10*/  UIADD3 UR8, UR18, 0x6c100, URZ ;  /* 0x0006c10012087890 */ /* 0x001fe2000fffe03f */
[----:B------:R-:W-:Y:S01]  /*ca20*/  UMOV UR11, UR35 ;  /* 0x00000023000b7c82 */ /* 0x000fe20008000000 */
[----:B------:R1:W-:Y:S01]  /*ca30*/  UTMALDG.3D.MULTICAST [UR40], [UR14], UR38, desc[UR6] ;  /* 0x000006280e0073b4 */ /* 0x0003e20008011826 */
[----:B------:R-:W-:Y:S01]  /*ca40*/  UMOV UR18, UR50 ;  /* 0x0000003200127c82 */ /* 0x000fe20008000000 */
[----:B------:R-:W-:Y:S01]  /*ca50*/  UMOV UR10, UR42 ;  /* 0x0000002a000a7c82 */ /* 0x000fe20008000000 */
[----:B------:R1:W-:Y:S01]  /*ca60*/  UTMALDG.3D [UR32], [UR4], desc[UR6] ;  /* 0x00000620040075b4 */ /* 0x0003e20008011000 */
[----:B------:R1:W-:Y:S01]  /*ca70*/  UTMALDG.3D [UR24], [UR4], desc[UR6] ;  /* 0x00000618040075b4 */ /* 0x0003e20008011000 */
[----:B------:R1:W-:Y:S02]  /*ca80*/  UTMALDG.3D [UR16], [UR4], desc[UR6] ;  /* 0x00000610040075b4 */ /* 0x0003e40008011000 */
[----:B------:R1:W-:Y:S02]  /*ca90*/  UTMALDG.3D [UR8], [UR4], desc[UR6] ;  /* 0x00000608040075b4 */ /* 0x0003e40008011000 */
[----:B-1----:R-:W-:Y:S05]  /*caa0*/  @P1 BRA `(.L_x_300) ;  /* 0xfffffff800b41947 */ /* 0x002fea000383ffff */
.L_x_297:
[----:B------:R-:W-:Y:S05]  /*cab0*/  BSYNC B1 ;  /* 0x0000000000017941 */ /* 0x000fea0003800000 */
.L_x_296:
[----:B------:R-:W-:Y:S01]  /*cac0*/  LOP3.LUT P1, RZ, R9, 0xff, RZ, 0xc0, !PT ;  /* 0x000000ff09ff7812 */ /* 0x000fe2000782c0ff */
[C---:B------:R-:W-:Y:S01]  /*cad0*/  IMAD.IADD R6, R10.reuse, 0x1, R3 ;  /* 0x000000010a067824 */ /* 0x040fe200078e0203 */
[----:B------:R-:W-:Y:S01]  /*cae0*/  ULDC.64 UR4, c[0x0][0x650] ;  /* 0x0001940000047ab9 */ /* 0x000fe20000000a00 */
[----:B------:R-:W-:Y:S01]  /*caf0*/  ISETP.GE.U32.AND P2, PT, R10, 0x3, PT ;  /* 0x000000030a00780c */ /* 0x000fe20003f46070 */
[----:B------:R-:W-:Y:S01]  /*cb00*/  BSSY B1, `(.L_x_301) ;  /* 0x000006b000017945 */ /* 0x000fe20003800000 */
[----:B------:R-:W-:Y:S01]  /*cb10*/  IMAD.MOV.U32 R20, RZ, RZ, -0x1 ;  /* 0xffffffffff147424 */ /* 0x000fe200078e00ff */
[----:B------:R-:W-:Y:S01]  /*cb20*/  ISETP.GT.U32.AND P0, PT, R6, 0x2, PT ;  /* 0x000000020600780c */ /* 0x000fe20003f04070 */
[----:B------:R-:W-:Y:S01]  /*cb30*/  IMAD.MOV.U32 R13, RZ, RZ, -0x1 ;  /* 0xffffffffff0d7424 */ /* 0x000fe200078e00ff */
[----:B------:R-:W-:Y:S02]  /*cb40*/  PRMT R9, RZ, 0x7610, R9 ;  /* 0x00007610ff097816 */ /* 0x000fe40000000009 */
[----:B------:R-:W-:-:S03]  /*cb50*/  ISETP.LT.U32.AND P0, PT, R10, 0x3, P0 ;  /* 0x000000030a00780c */ /* 0x000fc60000701070 */
[----:B------:R-:W0:Y:S01]  /*cb60*/  @P1 S2R R11, SR_CgaCtaId ;  /* 0x00000000000b1919 */ /* 0x000e220000008800 */
[----:B------:R-:W-:-:S04]  /*cb70*/  @P1 MOV R4, 0x400 ;  /* 0x0000040000041802 */ /* 0x000fc80000000f00 */
[----:B0-----:R-:W-:Y:S01]  /*cb80*/  @P1 LEA R3, R11, R4, 0x18 ;  /* 0x000000040b031211 */ /* 0x001fe200078ec0ff */
[----:B------:R-:W-:-:S03]  /*cb90*/  IMAD.WIDE.U32 R4, R6, -0x55555555, RZ ;  /* 0xaaaaaaab06047825 */ /* 0x000fc600078e00ff */
[----:B------:R0:W-:Y:S01]  /*cba0*/  @P1 SYNCS.ARRIVE.TRANS64.A1T0 RZ, [R3+URZ+0x48], RZ ;  /* 0x000048ff03ff19a7 */ /* 0x0001e2000810003f */
[----:B------:R-:W-:Y:S02]  /*cbb0*/  IADD3 R16, P1, R16, UR22, RZ ;  /* 0x0000001610107c10 */ /* 0x000fe4000ff3e0ff */
[----:B------:R-:W-:Y:S02]  /*cbc0*/  SHF.R.U32.HI R5, RZ, 0x1, R5 ;  /* 0x00000001ff057819 */ /* 0x000fe40000011605 */
[----:B------:R-:W-:Y:S02]  /*cbd0*/  IADD3.X R17, R17, UR37, RZ, P1, !PT ;  /* 0x0000002511117c10 */ /* 0x000fe40008ffe4ff */
[----:B------:R-:W-:Y:S02]  /*cbe0*/  PRMT R4, RZ, 0x7610, R4 ;  /* 0x00007610ff047816 */ /* 0x000fe40000000004 */
[----:B0-----:R-:W-:Y:S02]  /*cbf0*/  SEL R3, RZ, 0x1, !P0 ;  /* 0x00000001ff037807 */ /* 0x001fe40004000000 */
[----:B------:R-:W-:-:S02]  /*cc00*/  ISETP.GE.U32.AND P0, PT, R16, UR4, PT ;  /* 0x0000000410007c0c */ /* 0x000fc4000bf06070 */
[----:B------:R-:W-:Y:S01]  /*cc10*/  LOP3.LUT R0, R0, R3, RZ, 0x3c, !PT ;  /* 0x0000000300007212 */ /* 0x000fe200078e3cff */
[----:B------:R-:W-:Y:S01]  /*cc20*/  IMAD R3, R5, -0x3, R6 ;  /* 0xfffffffd05037824 */ /* 0x000fe200078e0206 */
[----:B------:R-:W-:Y:S01]  /*cc30*/  ISETP.GE.U32.AND.EX P0, PT, R17, UR5, PT, P0 ;  /* 0x0000000511007c0c */ /* 0x000fe2000bf06100 */
[----:B------:R-:W-:Y:S01]  /*cc40*/  IMAD.MOV.U32 R6, RZ, RZ, -0x1 ;  /* 0xffffffffff067424 */ /* 0x000fe200078e00ff */
[----:B------:R-:W-:-:S11]  /*cc50*/  @P2 LOP3.LUT R0, R0, 0x1, R5, 0x78, !PT ;  /* 0x0000000100002812 */ /* 0x000fd600078e7805 */
[----:B------:R-:W-:Y:S05]  /*cc60*/  @P0 BRA `(.L_x_302) ;  /* 0x0000000400500947 */ /* 0x000fea0003800000 */
[----:B------:R-:W0:Y:S01]  /*cc70*/  S2R R15, SR_CTAID.X ;  /* 0x00000000000f7919 */ /* 0x000e220000002500 */
[----:B------:R-:W-:Y:S01]  /*cc80*/  ULDC.64 UR4, c[0x0][0x628] ;  /* 0x00018a0000047ab9 */ /* 0x000fe20000000a00 */
[----:B------:R-:W1:Y:S01]  /*cc90*/  LDC R20, c[0x0][0x144] ;  /* 0x00005100ff147b82 */ /* 0x000e620000000800 */
[----:B------:R-:W-:Y:S01]  /*cca0*/  ISETP.NE.U32.AND P0, PT, RZ, UR4, PT ;  /* 0x00000004ff007c0c */ /* 0x000fe2000bf05070 */
[----:B------:R-:W2:Y:S01]  /*ccb0*/  S2R R13, SR_CTAID.Y ;  /* 0x00000000000d7919 */ /* 0x000ea20000002600 */
[----:B------:R-:W-:Y:S01]  /*ccc0*/  ULDC UR7, c[0x0][0x630] ;  /* 0x00018c0000077ab9 */ /* 0x000fe20000000800 */
[----:B------:R-:W-:Y:S01]  /*ccd0*/  ULDC UR8, c[0x0][0x150] ;  /* 0x0000540000087ab9 */ /* 0x000fe20000000800 */
[----:B------:R-:W-:Y:S01]  /*cce0*/  ISETP.NE.AND.EX P0, PT, RZ, UR5, PT, P0 ;  /* 0x00000005ff007c0c */ /* 0x000fe2000bf05300 */
[----:B------:R-:W-:Y:S02]  /*ccf0*/  IMAD.MOV.U32 R4, RZ, RZ, R16 ;  /* 0x000000ffff047224 */ /* 0x000fe400078e0010 */
[----:B------:R-:W-:Y:S01]  /*cd00*/  IMAD.MOV.U32 R5, RZ, RZ, R17 ;  /* 0x000000ffff057224 */ /* 0x000fe200078e0011 */
[----:B0-----:R-:W-:-:S09]  /*cd10*/  I2FP.F32.U32 R22, R15 ;  /* 0x0000000f00167245 */ /* 0x001fd20000201000 */
[----:B------:R-:W-:Y:S05]  /*cd20*/  @!P0 BRA `(.L_x_303) ;  /* 0x0000000000288947 */ /* 0x000fea0003800000 */
[----:B------:R-:W-:Y:S02]  /*cd30*/  ULDC UR6, c[0x0][0x634] ;  /* 0x00018d0000067ab9 */ /* 0x000fe40000000800 */
[----:B------:R-:W-:-:S05]  /*cd40*/  IADD3 R5, P0, R16, UR6, RZ ;  /* 0x0000000610057c10 */ /* 0x000fca000ff1e0ff */
[----:B------:R-:W-:-:S04]  /*cd50*/  IMAD.X R21, RZ, RZ, R17, P0 ;  /* 0x000000ffff157224 */ /* 0x000fc800000e0611 */
[----:B------:R-:W-:-:S04]  /*cd60*/  IMAD.WIDE.U32 R6, R21, UR4, RZ ;  /* 0x0000000415067c25 */ /* 0x000fc8000f8e00ff */
[----:B------:R-:W-:-:S04]  /*cd70*/  IMAD.WIDE.U32 R6, P0, R5, UR5, R6 ;  /* 0x0000000505067c25 */ /* 0x000fc8000f800006 */
[----:B------:R-:W-:-:S04]  /*cd80*/  IMAD.WIDE.U32 R4, R5, UR4, RZ ;  /* 0x0000000405047c25 */ /* 0x000fc8000f8e00ff */
[----:B------:R-:W-:Y:S01]  /*cd90*/  IMAD.MOV.U32 R4, RZ, RZ, R7 ;  /* 0x000000ffff047224 */ /* 0x000fe200078e0007 */
[----:B------:R-:W-:Y:S01]  /*cda0*/  IADD3 RZ, P1, R5, R6, RZ ;  /* 0x0000000605ff7210 */ /* 0x000fe20007f3e0ff */
[----:B------:R-:W-:-:S04]  /*cdb0*/  IMAD.X R5, RZ, RZ, RZ, P0 ;  /* 0x000000ffff057224 */ /* 0x000fc800000e06ff */
[----:B------:R-:W-:-:S08]  /*cdc0*/  IMAD.WIDE.U32.X R4, R21, UR5, R4, P1 ;  /* 0x0000000515047c25 */ /* 0x000fd000088e0404 */
.L_x_303:
[----:B------:R-:W-:Y:S01]  /*cdd0*/  FMUL R22, R22, UR8 ;  /* 0x0000000816167c20 */ /* 0x000fe20008400000 */
[--C-:B------:R-:W-:Y:S01]  /*cde0*/  SHF.R.U64 R14, R4, UR7, R5.reuse ;  /* 0x00000007040e7c19 */ /* 0x100fe20008001205 */
[----:B------:R-:W-:Y:S01]  /*cdf0*/  ULDC.64 UR4, c[0x0][0x620] ;  /* 0x0001880000047ab9 */ /* 0x000fe20000000a00 */
[----:B------:R-:W-:Y:S01]  /*ce00*/  SHF.R.U32.HI R4, RZ, UR7, R5 ;  /* 0x00000007ff047c19 */ /* 0x000fe20008011605 */
[----:B------:R-:W-:Y:S01]  /*ce10*/  ULDC.64 UR6, c[0x0][0x640] ;  /* 0x0001900000067ab9 */ /* 0x000fe20000000a00 */
[----:B------:R-:W-:Y:S01]  /*ce20*/  IADD3 R5, P0, RZ, -R14, RZ ;  /* 0x8000000eff057210 */ /* 0x000fe20007f1e0ff */
[----:B------:R-:W0:Y:S04]  /*ce30*/  F2I.U32.TRUNC.NTZ R22, R22 ;  /* 0x0000001600167305 */ /* 0x000e28000020f000 */
[----:B------:R-:W-:Y:S01]  /*ce40*/  IMAD.X R4, RZ, RZ, ~R4, P0 ;  /* 0x000000ffff047224 */ /* 0x000fe200000e0e04 */
[----:B------:R-:W-:-:S03]  /*ce50*/  ISETP.NE.U32.AND P0, PT, RZ, UR6, PT ;  /* 0x00000006ff007c0c */ /* 0x000fc6000bf05070 */
[----:B------:R-:W-:Y:S01]  /*ce60*/  IMAD R4, R4, UR4, RZ ;  /* 0x0000000404047c24 */ /* 0x000fe2000f8e02ff */
[----:B------:R-:W-:-:S03]  /*ce70*/  ISETP.NE.AND.EX P0, PT, RZ, UR7, PT, P0 ;  /* 0x00000007ff007c0c */ /* 0x000fc6000bf05300 */
[C---:B------:R-:W-:Y:S01]  /*ce80*/  IMAD R7, R5.reuse, UR5, R4 ;  /* 0x0000000505077c24 */ /* 0x040fe2000f8e0204 */
[----:B------:R-:W-:Y:S01]  /*ce90*/  ULDC UR5, c[0x0][0x154] ;  /* 0x0000550000057ab9 */ /* 0x000fe20000000800 */
[----:B------:R-:W-:Y:S01]  /*cea0*/  IMAD.WIDE.U32 R4, R5, UR4, R16 ;  /* 0x0000000405047c25 */ /* 0x000fe2000f8e0010 */
[----:B------:R-:W-:-:S03]  /*ceb0*/  ULDC UR4, c[0x0][0x618] ;  /* 0x0001860000047ab9 */ /* 0x000fc60000000800 */
[----:B0-----:R-:W-:Y:S02]  /*cec0*/  IMAD.MOV R6, RZ, RZ, -R22 ;  /* 0x000000ffff067224 */ /* 0x001fe400078e0a16 */
[----:B------:R-:W-:Y:S02]  /*ced0*/  IMAD.IADD R5, R5, 0x1, R7 ;  /* 0x0000000105057824 */ /* 0x000fe400078e0207 */
[----:B-1----:R-:W-:Y:S01]  /*cee0*/  IMAD R15, R20, R6, R15 ;  /* 0x00000006140f7224 */ /* 0x002fe200078e020f */
[----:B--2---:R-:W-:Y:S01]  /*cef0*/  I2FP.F32.U32 R6, R13 ;  /* 0x0000000d00067245 */ /* 0x004fe20000201000 */
[----:B------:R-:W0:Y:S01]  /*cf00*/  LDC R20, c[0x0][0x148] ;  /* 0x00005200ff147b82 */ /* 0x000e220000000800 */
[--C-:B------:R-:W-:Y:S02]  /*cf10*/  SHF.R.U64 R21, R4, UR4, R5.reuse ;  /* 0x0000000404157c19 */ /* 0x100fe40008001205 */
[----:B------:R-:W-:Y:S01]  /*cf20*/  SHF.R.U32.HI R4, RZ, UR4, R5 ;  /* 0x00000004ff047c19 */ /* 0x000fe20008011605 */
[----:B------:R-:W-:Y:S01]  /*cf30*/  FMUL R6, R6, UR5 ;  /* 0x0000000506067c20 */ /* 0x000fe20008400000 */
[----:B------:R-:W-:-:S02]  /*cf40*/  ULDC UR4, c[0x0][0x608] ;  /* 0x0001820000047ab9 */ /* 0x000fc40000000800 */
[--C-:B------:R-:W-:Y:S01]  /*cf50*/  SHF.R.U64 R23, R21, UR4, R4.reuse ;  /* 0x0000000415177c19 */ /* 0x100fe20008001204 */
[----:B------:R1:W2:Y:S01]  /*cf60*/  F2I.U32.TRUNC.NTZ R24, R6 ;  /* 0x0000000600187305 */ /* 0x0002a2000020f000 */
[----:B------:R-:W-:Y:S01]  /*cf70*/  SHF.R.U32.HI R4, RZ, UR4, R4 ;  /* 0x00000004ff047c19 */ /* 0x000fe20008011604 */
[----:B------:R-:W-:-:S03]  /*cf80*/  ULDC UR4, c[0x0][0x658] ;  /* 0x0001960000047ab9 */ /* 0x000fc60000000800 */
[--C-:B------:R-:W-:Y:S02]  /*cf90*/  SHF.R.U64 R22, R23, UR4, R4.reuse ;  /* 0x0000000417167c19 */ /* 0x100fe40008001204 */
[----:B------:R-:W-:-:S03]  /*cfa0*/  SHF.R.U32.HI R25, RZ, UR4, R4 ;  /* 0x00000004ff197c19 */ /* 0x000fc60008011604 */
[----:B------:R-:W-:Y:S02]  /*cfb0*/  IMAD.MOV.U32 R4, RZ, RZ, R22 ;  /* 0x000000ffff047224 */ /* 0x000fe400078e0016 */
[----:B------:R-:W-:Y:S01]  /*cfc0*/  IMAD.MOV.U32 R5, RZ, RZ, R25 ;  /* 0x000000ffff057224 */ /* 0x000fe200078e0019 */
[----:B-1----:R-:W-:Y:S06]  /*cfd0*/  @!P0 BRA `(.L_x_304) ;  /* 0x0000000000288947 */ /* 0x002fec0003800000 */
        /* <DEDUP_REMOVED lines=10> */
.L_x_304:
[----:B------:R-:W-:Y:S01]  /*d080*/  ISETP.NE.AND P0, PT, R2, 0x1, PT ;  /* 0x000000010200780c */ /* 0x000fe20003f05270 */
[----:B------:R-:W-:Y:S01]  /*d090*/  ULDC UR4, c[0x0][0x648] ;  /* 0x0001920000047ab9 */ /* 0x000fe20000000800 */
[----:B------:R-:W-:Y:S01]  /*d0a0*/  LOP3.LUT R23, R23, UR29, RZ, 0xc0, !PT ;  /* 0x0000001d17177c12 */ /* 0x000fe2000f8ec0ff */
[----:B--2---:R-:W-:Y:S01]  /*d0b0*/  IMAD.MOV R24, RZ, RZ, -R24 ;  /* 0x000000ffff187224 */ /* 0x004fe200078e0a18 */
[----:B------:R-:W-:Y:S01]  /*d0c0*/  SHF.R.U64 R4, R4, UR4, R5 ;  /* 0x0000000404047c19 */ /* 0x000fe20008001205 */
[----:B------:R-:W-:Y:S01]  /*d0d0*/  ULDC UR4, c[0x0][0x638] ;  /* 0x00018e0000047ab9 */ /* 0x000fe20000000800 */
[----:B------:R-:W-:Y:S01]  /*d0e0*/  LOP3.LUT R21, R21, UR13, RZ, 0xc0, !PT ;  /* 0x0000000d15157c12 */ /* 0x000fe2000f8ec0ff */
[----:B------:R-:W-:Y:S01]  /*d0f0*/  ULDC UR5, c[0x0][0x610] ;  /* 0x0001840000057ab9 */ /* 0x000fe20000000800 */
[----:B------:R-:W-:Y:S02]  /*d100*/  IMAD.MOV.U32 R6, RZ, RZ, R14 ;  /* 0x000000ffff067224 */ /* 0x000fe400078e000e */
[----:B------:R-:W-:-:S02]  /*d110*/  IMAD.MOV R5, RZ, RZ, -R4 ;  /* 0x000000ffff057224 */ /* 0x000fc400078e0a04 */
[----:B------:R-:W-:Y:S02]  /*d120*/  IMAD R4, R4, UR21, R23 ;  /* 0x0000001504047c24 */ /* 0x000fe4000f8e0217 */
[----:B0-----:R-:W-:Y:S02]  /*d130*/  @P0 IMAD R15, R20, R24, R13 ;  /* 0x00000018140f0224 */ /* 0x001fe400078e020d */
[----:B------:R-:W-:Y:S01]  /*d140*/  IMAD R22, R5, UR4, R22 ;  /* 0x0000000405167c24 */ /* 0x000fe2000f8e0216 */
[----:B------:R-:W-:Y:S01]  /*d150*/  ULDC UR4, c[0x0][0x600] ;  /* 0x0001800000047ab9 */ /* 0x000fe20000000800 */
[----:B------:R-:W-:Y:S02]  /*d160*/  IMAD R15, R4, UR5, R15 ;  /* 0x00000005040f7c24 */ /* 0x000fe4000f8e020f */
[----:B------:R-:W-:Y:S02]  /*d170*/  IMAD R22, R22, UR4, R21 ;  /* 0x0000000416167c24 */ /* 0x000fe4000f8e0215 */
[----:B------:R-:W-:-:S03]  /*d180*/  IMAD.MOV.U32 R4, RZ, RZ, 0x1 ;  /* 0x00000001ff047424 */ /* 0x000fc600078e00ff */
[----:B------:R-:W-:Y:S02]  /*d190*/  SEL R13, R22, R15, !P0 ;  /* 0x0000000f160d7207 */ /* 0x000fe40004000000 */
[----:B------:R-:W-:-:S07]  /*d1a0*/  SEL R20, R15, R22, !P0 ;  /* 0x000000160f147207 */ /* 0x000fce0004000000 */
.L_x_302:
[----:B------:R-:W-:Y:S05]  /*d1b0*/  BSYNC B1 ;  /* 0x0000000000017941 */ /* 0x000fea0003800000 */
.L_x_301:
[----:B------:R-:W-:-:S13]  /*d1c0*/  LOP3.LUT P0, RZ, R4, 0xff, RZ, 0xc0, !PT ;  /* 0x000000ff04ff7812 */ /* 0x000fda000780c0ff */
[----:B------:R-:W-:Y:S05]  /*d1d0*/  @P0 BRA `(.L_x_305) ;  /* 0xfffffff000b00947 */ /* 0x000fea000383ffff */
[----:B------:R-:W-:Y:S05]  /*d1e0*/  BSYNC B0 ;  /* 0x0000000000007941 */ /* 0x000fea0003800000 */
.L_x_294:
[----:B------:R-:W-:-:S03]  /*d1f0*/  UMOV UR4, 0xffffffff ;  /* 0xffffffff00047882 */ /* 0x000fc60000000000 */
[----:B------:R-:W-:Y:S05]  /*d200*/  BRA.DIV UR4, `(.L_x_306) ;  /* 0x0000000204f07947 */ /* 0x000fea000b800000 */
[----:B------:R-:W-:-:S13]  /*d210*/  ELECT P6, URZ, PT ;  /* 0x00000000003f782f */ /* 0x000fda00038c0000 */
.L_x_319:
[----:B------:R-:W-:Y:S04]  /*d220*/  BSSY B0, `(.L_x_307) ;  /* 0x0000022000007945 */ /* 0x000fe80003800000 */
[----:B------:R-:W-:Y:S05]  /*d230*/  @!P6 BRA `(.L_x_308) ;  /* 0x000000000080e947 */ /* 0x000fea0003800000 */
[----:B------:R-:W-:-:S04]  /*d240*/  LOP3.LUT R19, R19, 0x2, RZ, 0xfc, !PT ;  /* 0x0000000213137812 */ /* 0x000fc800078efcff */
[----:B------:R-:W-:-:S13]  /*d250*/  ISETP.NE.AND P0, PT, R19, 0x3, PT ;  /* 0x000000031300780c */ /* 0x000fda0003f05270 */
[----:B------:R-:W-:Y:S05]  /*d260*/  @!P0 BRA `(.L_x_309) ;  /* 0x0000000000048947 */ /* 0x000fea0003800000 */
[----:B------:R-:W-:Y:S01]  /*d270*/  BPT.TRAP 0x1 ;  /* 0x000000040000795c */ /* 0x000fe20000300000 */
.L_x_309:
[----:B------:R-:W0:Y:S01]  /*d280*/  S2R R5, SR_CgaCtaId ;  /* 0x0000000000057919 */ /* 0x000e220000008800 */
[----:B------:R-:W-:Y:S02]  /*d290*/  MOV R2, 0x400 ;  /* 0x0000040000027802 */ /* 0x000fe40000000f00 */
[----:B------:R-:W-:Y:S02]  /*d2a0*/  SHF.L.U32 R4, R0, 0x1f, RZ ;  /* 0x0000001f00047819 */ /* 0x000fe400000006ff */
[----:B0-----:R-:W-:-:S05]  /*d2b0*/  LEA R2, R5, R2, 0x18 ;  /* 0x0000000205027211 */ /* 0x001fca00078ec0ff */
[----:B------:R-:W-:-:S04]  /*d2c0*/  VIADD R2, R2, 0x18 ;  /* 0x0000001802027836 */ /* 0x000fc80000000000 */
[C---:B------:R-:W-:Y:S02]  /*d2d0*/  IMAD R7, R3.reuse, 0x8, R2 ;  /* 0x0000000803077824 */ /* 0x040fe400078e0202 */
[----:B------:R-:W-:Y:S02]  /*d2e0*/  VIADD R3, R3, 0x1 ;  /* 0x0000000103037836 */ /* 0x000fe40000000000 */
[----:B------:R-:W0:Y:S03]  /*d2f0*/  SYNCS.PHASECHK.TRANS64.TRYWAIT P0, [R7+URZ], R4 ;  /* 0x00000004070075a7 */ /* 0x000e26000800017f */
[----:B------:R-:W-:-:S04]  /*d300*/  ISETP.NE.AND P1, PT, R3, 0x3, PT ;  /* 0x000000030300780c */ /* 0x000fc80003f25270 */
[----:B------:R-:W-:Y:S02]  /*d310*/  SEL R5, RZ, 0x1, P1 ;  /* 0x00000001ff057807 */ /* 0x000fe40000800000 */
[----:B------:R-:W-:Y:S02]  /*d320*/  SEL R3, R3, RZ, P1 ;  /* 0x000000ff03037207 */ /* 0x000fe40000800000 */
[----:B------:R-:W-:-:S03]  /*d330*/  LOP3.LUT R9, R0, R5, RZ, 0x3c, !PT ;  /* 0x0000000500097212 */ /* 0x000fc600078e3cff */
[----:B------:R-:W-:Y:S01]  /*d340*/  IMAD R6, R3, 0x8, R2 ;  /* 0x0000000803067824 */ /* 0x000fe200078e0202 */
[----:B------:R-:W-:Y:S01]  /*d350*/  SHF.L.U32 R5, R9, 0x1f, RZ ;  /* 0x0000001f09057819 */ /* 0x000fe200000006ff */
[----:B0-----:R-:W-:Y:S06]  /*d360*/  @!P0 BRA `(.L_x_310) ;  /* 0x0000000000b88947 */ /* 0x001fec0003800000 */
.L_x_320:
[----:B------:R-:W1:Y:S01]  /*d370*/  SYNCS.PHASECHK.TRANS64.TRYWAIT P0, [R6+URZ], R5 ;  /* 0x00000005060075a7 */ /* 0x000e62000800017f */
[----:B------:R-:W-:-:S05]  /*d380*/  VIADD R0, R3, 0x1 ;  /* 0x0000000103007836 */ /* 0x000fca0000000000 */
[----:B------:R-:W-:-:S04]  /*d390*/  ISETP.NE.AND P1, PT, R0, 0x3, PT ;  /* 0x000000030000780c */ /* 0x000fc80003f25270 */
[----:B0-----:R-:W-:Y:S02]  /*d3a0*/  SEL R4, RZ, 0x1, P1 ;  /* 0x00000001ff047807 */ /* 0x001fe40000800000 */
[----:B------:R-:W-:Y:S02]  /*d3b0*/  SEL R3, R0, RZ, P1 ;  /* 0x000000ff00037207 */ /* 0x000fe40000800000 */
[----:B------:R-:W-:Y:S01]  /*d3c0*/  LOP3.LUT R0, R9, R4, RZ, 0x3c, !PT ;  /* 0x0000000409007212 */ /* 0x000fe200078e3cff */
[----:B-1----:R-:W-:Y:S06]  /*d3d0*/  @!P0 BRA `(.L_x_311) ;  /* 0x0000000000b08947 */ /* 0x002fec0003800000 */
.L_x_321:
[----:B------:R-:W-:Y:S01]  /*d3e0*/  IMAD R3, R3, 0x8, R2 ;  /* 0x0000000803037824 */ /* 0x000fe200078e0202 */
[----:B------:R-:W-:-:S07]  /*d3f0*/  SHF.L.U32 R0, R0, 0x1f, RZ ;  /* 0x0000001f00007819 */ /* 0x000fce00000006ff */
.L_x_312:
[----:B-1----:R1:W2:Y:S02]  /*d400*/  SYNCS.PHASECHK.TRANS64.TRYWAIT P0, [R3+URZ], R0 ;  /* 0x00000000030075a7 */ /* 0x0022a4000800017f */
[----:B--2---:R-:W-:Y:S05]  /*d410*/  @!P0 NANOSLEEP.SYNCS 0x989680 ;  /* 0x009896800000895d */ /* 0x004fea0003900000 */
[----:B------:R-:W2:Y:S02]  /*d420*/  @!P0 SYNCS.PHASECHK.TRANS64 P0, [R3+URZ], R0 ;  /* 0x00000000030085a7 */ /* 0x000ea4000800007f */
[----:B--2---:R-:W-:Y:S05]  /*d430*/  @!P0 BRA `(.L_x_312) ;  /* 0xfffffffc00f08947 */ /* 0x004fea000383ffff */
.L_x_308:
[----:B------:R-:W-:Y:S05]  /*d440*/  BSYNC B0 ;  /* 0x0000000000007941 */ /* 0x000fea0003800000 */
.L_x_307:
[----:B------:R-:W-:Y:S05]  /*d450*/  EXIT ;  /* 0x000000000000794d */ /* 0x000fea0003800000 */
.L_x_21:
[----:B---3--:R3:W4:Y:S02]  /*d460*/  SYNCS.PHASECHK.TRANS64.TRYWAIT P1, [R3+URZ], R0 ;  /* 0x00000000030075a7 */ /* 0x008724000802017f */
[----:B----4-:R-:W-:Y:S05]  /*d470*/  @!P1 NANOSLEEP.SYNCS 0x989680 ;  /* 0x009896800000995d */ /* 0x010fea0003900000 */
[----:B------:R-:W4:Y:S02]  /*d480*/  @!P1 SYNCS.PHASECHK.TRANS64 P1, [R3+URZ], R0 ;  /* 0x00000000030095a7 */ /* 0x000f24000802007f */
[----:B----4-:R-:W-:Y:S05]  /*d490*/  @!P1 BRA `(.L_x_21) ;  /* 0xfffffffc00f09947 */ /* 0x010fea000383ffff */
[----:B------:R-:W-:Y:S05]  /*d4a0*/  BRA `(.L_x_20) ;  /* 0xffffff3c00f87947 */ /* 0x000fea000383ffff */
.L_x_26:
[----:B-1----:R1:W2:Y:S02]  /*d4b0*/  SYNCS.PHASECHK.TRANS64.TRYWAIT P1, [R5+URZ], R4 ;  /* 0x00000004050075a7 */ /* 0x0022a4000802017f */
[----:B--2---:R-:W-:Y:S05]  /*d4c0*/  @!P1 NANOSLEEP.SYNCS 0x989680 ;  /* 0x009896800000995d */ /* 0x004fea0003900000 */
[----:B------:R-:W2:Y:S02]  /*d4d0*/  @!P1 SYNCS.PHASECHK.TRANS64 P1, [R5+URZ], R4 ;  /* 0x00000004050095a7 */ /* 0x000ea4000802007f */
[----:B--2---:R-:W-:Y:S05]  /*d4e0*/  @!P1 BRA `(.L_x_26) ;  /* 0xfffffffc00f09947 */ /* 0x004fea000383ffff */
[----:B------:R-:W-:Y:S05]  /*d4f0*/  BRA `(.L_x_25) ;  /* 0xffffff4c007c7947 */ /* 0x000fea000383ffff */
.L_x_295:
[----:B------:R-:W-:Y:S01]  /*d500*/  BSSY B1, `(.L_x_313) ;  /* 0x0000006000017945 */ /* 0x000fe20003800000 */
[----:B------:R-:W-:-:S07]  /*d510*/  IMAD.MOV.U32 R15, RZ, RZ, -0x1 ;  /* 0xffffffffff0f7424 */ /* 0x000fce00078e00ff */
[----:B------:R-:W-:Y:S05]  /*d520*/  WARPSYNC.COLLECTIVE R15, `(.L_x_314) ;  /* 0x000000000f0c7348 */ /* 0x000fea0003c00000 */
[----:B------:R-:W-:Y:S02]  /*d530*/  ELECT P6, UR62, PT ;  /* 0x00000000003e782f */ /* 0x000fe400038c0000 */
[----:B------:R-:W-:Y:S01]  /*d540*/  MOV R14, UR62 ;  /* 0x0000003e000e7c02 */ /* 0x000fe20008000f00 */
[----:B------:R-:W-:Y:S10]  /*d550*/  ENDCOLLECTIVE ;  /* 0x000000000000791b */ /* 0x000ff40003800000 */
.L_x_314:
[----:B------:R-:W-:Y:S05]  /*d560*/  BSYNC B1 ;  /* 0x0000000000017941 */ /* 0x000fea0003800000 */
.L_x_313:
[----:B------:R-:W-:Y:S05]  /*d570*/  BRA `(.L_x_315) ;  /* 0xffffffec00d47947 */ /* 0x000fea000383ffff */
.L_x_298:
[----:B0-----:R0:W1:Y:S02]  /*d580*/  SYNCS.PHASECHK.TRANS64.TRYWAIT P0, [R20+URZ+0x18], R7 ;  /* 0x00001807140075a7 */ /* 0x001064000800017f */
[----:B-1----:R-:W-:Y:S05]  /*d590*/  @!P0 NANOSLEEP.SYNCS 0x989680 ;  /* 0x009896800000895d */ /* 0x002fea0003900000 */
[----:B------:R-:W1:Y:S02]  /*d5a0*/  @!P0 SYNCS.PHASECHK.TRANS64 P0, [R20+URZ+0x18], R7 ;  /* 0x00001807140085a7 */ /* 0x000e64000800007f */
[----:B-1----:R-:W-:Y:S05]  /*d5b0*/  @!P0 BRA `(.L_x_298) ;  /* 0xfffffffc00f08947 */ /* 0x002fea000383ffff */
[----:B------:R-:W-:Y:S05]  /*d5c0*/  BRA `(.L_x_316) ;  /* 0xfffffff000147947 */ /* 0x000fea000383ffff */
.L_x_306:
[----:B------:R-:W-:Y:S01]  /*d5d0*/  BSSY B0, `(.L_x_317) ;  /* 0x0000006000007945 */ /* 0x000fe20003800000 */
[----:B------:R-:W-:-:S07]  /*d5e0*/  IMAD.MOV.U32 R15, RZ, RZ, -0x1 ;  /* 0xffffffffff0f7424 */ /* 0x000fce00078e00ff */
[----:B------:R-:W-:Y:S05]  /*d5f0*/  WARPSYNC.COLLECTIVE R15, `(.L_x_318) ;  /* 0x000000000f0c7348 */ /* 0x000fea0003c00000 */
[----:B------:R-:W-:Y:S02]  /*d600*/  ELECT P6, UR62, PT ;  /* 0x00000000003e782f */ /* 0x000fe400038c0000 */
[----:B------:R-:W-:Y:S01]  /*d610*/  MOV R14, UR62 ;  /* 0x0000003e000e7c02 */ /* 0x000fe20008000f00 */
[----:B------:R-:W-:Y:S10]  /*d620*/  ENDCOLLECTIVE ;  /* 0x000000000000791b */ /* 0x000ff40003800000 */
.L_x_318:
[----:B------:R-:W-:Y:S05]  /*d630*/  BSYNC B0 ;  /* 0x0000000000007941 */ /* 0x000fea0003800000 */
.L_x_317:
[----:B------:R-:W-:Y:S05]  /*d640*/  BRA `(.L_x_319) ;  /* 0xfffffff800f47947 */ /* 0x000fea000383ffff */
.L_x_310:
[----:B0-----:R0:W1:Y:S02]  /*d650*/  SYNCS.PHASECHK.TRANS64.TRYWAIT P0, [R7+URZ], R4 ;  /* 0x00000004070075a7 */ /* 0x001064000800017f */
[----:B-1----:R-:W-:Y:S05]  /*d660*/  @!P0 NANOSLEEP.SYNCS 0x989680 ;  /* 0x009896800000895d */ /* 0x002fea0003900000 */
[----:B------:R-:W1:Y:S02]  /*d670*/  @!P0 SYNCS.PHASECHK.TRANS64 P0, [R7+URZ], R4 ;  /* 0x00000004070085a7 */ /* 0x000e64000800007f */
[----:B-1----:R-:W-:Y:S05]  /*d680*/  @!P0 BRA `(.L_x_310) ;  /* 0xfffffffc00f08947 */ /* 0x002fea000383ffff */
[----:B------:R-:W-:Y:S05]  /*d690*/  BRA `(.L_x_320) ;  /* 0xfffffffc00347947 */ /* 0x000fea000383ffff */
.L_x_311:
[----:B0-----:R0:W1:Y:S02]  /*d6a0*/  SYNCS.PHASECHK.TRANS64.TRYWAIT P0, [R6+URZ], R5 ;  /* 0x00000005060075a7 */ /* 0x001064000800017f */
[----:B-1----:R-:W-:Y:S05]  /*d6b0*/  @!P0 NANOSLEEP.SYNCS 0x989680 ;  /* 0x009896800000895d */ /* 0x002fea0003900000 */
[----:B------:R-:W1:Y:S02]  /*d6c0*/  @!P0 SYNCS.PHASECHK.TRANS64 P0, [R6+URZ], R5 ;  /* 0x00000005060085a7 */ /* 0x000e64000800007f */
[----:B-1----:R-:W-:Y:S05]  /*d6d0*/  @!P0 BRA `(.L_x_311) ;  /* 0xfffffffc00f08947 */ /* 0x002fea000383ffff */
[----:B------:R-:W-:Y:S05]  /*d6e0*/  BRA `(.L_x_321) ;  /* 0xfffffffc003c7947 */ /* 0x000fea000383ffff */
.L_x_322:
[----:B------:R-:W-:-:S00]  /*d6f0*/  BRA `(.L_x_322) ;  /* 0xfffffffc00fc7947 */ /* 0x000fc0000383ffff */
[----:B------:R-:W-:-:S00]  /*d700*/  NOP ;  /* 0x0000000000007918 */ /* 0x000fc00000000000 */
[----:B------:R-:W-:-:S00]  /*d710*/  NOP ;  /* 0x0000000000007918 */ /* 0x000fc00000000000 */
[----:B------:R-:W-:-:S00]  /*d720*/  NOP ;  /* 0x0000000000007918 */ /* 0x000fc00000000000 */
[----:B------:R-:W-:-:S00]  /*d730*/  NOP ;  /* 0x0000000000007918 */ /* 0x000fc00000000000 */
[----:B------:R-:W-:-:S00]  /*d740*/  NOP ;  /* 0x0000000000007918 */ /* 0x000fc00000000000 */
[----:B------:R-:W-:-:S00]  /*d750*/  NOP ;  /* 0x0000000000007918 */ /* 0x000fc00000000000 */
[----:B------:R-:W-:-:S00]  /*d760*/  NOP ;  /* 0x0000000000007918 */ /* 0x000fc00000000000 */
[----:B------:R-:W-:-:S00]  /*d770*/  NOP ;  /* 0x0000000000007918 */ /* 0x000fc00000000000 */
.L_x_323:


//--------------------- .nv.global.init           --------------------------
	.section	.nv.global.init,"aw",@progbits
.nv.global.init:
	.type		$str$22,@object
	.size		$str$22,($str$23 - $str$22)
$str$22:
        /*0000*/ 	.byte	0x6b, 0x5f, 0x74, 0x69, 0x6c, 0x65, 0x5f, 0x63, 0x6f, 0x75, 0x6e, 0x74, 0x20, 0x3e, 0x3d, 0x20
        /*0010*/ 	.byte	0x31, 0x00
	.type		$str$23,@object
	.size		$str$23,(__unnamed_1 - $str$23)
$str$23:
        /*0012*/ 	.byte	0x2f, 0x74, 0x6d, 0x70, 0x2f, 0x63, 0x75, 0x74, 0x6c, 0x61, 0x73, 0x73, 0x5f, 0x73, 0x77, 0x65
        /*0022*/ 	.byte	0x65, 0x70, 0x5f, 0x73, 0x72, 0x63, 0x2f, 0x69, 0x6e, 0x63, 0x6c, 0x75, 0x64, 0x65, 0x2f, 0x63
        /*0032*/ 	.byte	0x75, 0x74, 0x6c, 0x61, 0x73, 0x73, 0x2f, 0x67, 0x65, 0x6d, 0x6d, 0x2f, 0x63, 0x6f, 0x6c, 0x6c
        /*0042*/ 	.byte	0x65, 0x63, 0x74, 0x69, 0x76, 0x65, 0x2f, 0x73, 0x6d, 0x39, 0x30, 0x5f, 0x6d, 0x6d, 0x61, 0x5f
        /*0052*/ 	.byte	0x74, 0x6d, 0x61, 0x5f, 0x67, 0x6d, 0x6d, 0x61, 0x5f, 0x73, 0x73, 0x5f, 0x77, 0x61, 0x72, 0x70
        /*0062*/ 	.byte	0x73, 0x70, 0x65, 0x63, 0x69, 0x61, 0x6c, 0x69, 0x7a, 0x65, 0x64, 0x2e, 0x68, 0x70, 0x70, 0x00
	.type		__unnamed_1,@object
	.size		__unnamed_1,(.L_0 - __unnamed_1)
__unnamed_1:
        /*0072*/ 	.byte	0x76, 0x6f, 0x69, 0x64, 0x20, 0x63, 0x75, 0x74, 0x6c, 0x61, 0x73, 0x73, 0x3a, 0x3a, 0x67, 0x65
        /* <DEDUP_REMOVED lines=177> */
        /*0b92*/ 	.byte	0x3a, 0x3a, 0x69, 0x64, 0x65, 0x6e, 0x74, 0x69, 0x74, 0x79, 0x5d, 0x00
.L_0:


//--------------------- .nv.shared._ZN7cutlass13device_kernelINS_4gemm6kernel13GemmUniversalIN4cute5tupleIJiiiiEEENS1_10collective13CollectiveMmaINS1_34MainloopSm90TmaGmmaWarpSpecializedILi3ENS5_IJNS4_1CILi1EEENSA_ILi2EEESB_EEENS1_35KernelTmaWarpSpecializedCooperativeEEENS5_IJNSA_ILi256EEENSA_ILi128EEESH_EEENS_10tfloat32_tENS5_IJlSB_lEEESJ_SK_NS4_8TiledMMAINS4_8MMA_AtomIJNS4_4SM904GMMA30MMA_64x128x8_F32TF32TF32_SS_TNILNSO_7ScaleInE1ELSQ_1EEEEEENS4_6LayoutINS5_IJSC_SB_SB_EEENS5_IJSB_NSA_ILi0EEESV_EEEEENS5_IJNS4_10UnderscoreESY_SY_EEEEENS4_23SM90_TMA_LOAD_MULTICASTENS4_14ComposedLayoutINS4_7SwizzleILi3ELi4ELi3EEENS4_18smem_ptr_flag_bitsILi32EEENST_INS5_IJNSA_ILi8EEENSA_ILi32EEEEEENS5_IJS18_SB_EEEEEEEvNS4_8identityENS4_13SM90_TMA_LOADES1C_vS1D_EENS_8epilogue10collective6detail29Sm90TmaWarpSpecializedAdapterINS1H_15DefaultEpilogueISJ_SK_SK_NS1G_6thread17LinearCombinationISJ_Li1EffLNS1L_9ScaleType4KindE0ELNS_15FloatRoundStyleE2ESJ_EENS1_15EpilogueDefaultEEEEEvvEEEEvNT_6ParamsE --------------------------
	.section	.nv.shared._ZN7cutlass13device_kernelINS_4gemm6kernel13GemmUniversalIN4cute5tupleIJiiiiEEENS1_10collective13CollectiveMmaINS1_34MainloopSm90TmaGmmaWarpSpecializedILi3ENS5_IJNS4_1CILi1EEENSA_ILi2EEESB_EEENS1_35KernelTmaWarpSpecializedCooperativeEEENS5_IJNSA_ILi256EEENSA_ILi128EEESH_EEENS_10tfloat32_tENS5_IJlSB_lEEESJ_SK_NS4_8TiledMMAINS4_8MMA_AtomIJNS4_4SM904GMMA30MMA_64x128x8_F32TF32TF32_SS_TNILNSO_7ScaleInE1ELSQ_1EEEEEENS4_6LayoutINS5_IJSC_SB_SB_EEENS5_IJSB_NSA_ILi0EEESV_EEEEENS5_IJNS4_10UnderscoreESY_SY_EEEEENS4_23SM90_TMA_LOAD_MULTICASTENS4_14ComposedLayoutINS4_7SwizzleILi3ELi4ELi3EEENS4_18smem_ptr_flag_bitsILi32EEENST_INS5_IJNSA_ILi8EEENSA_ILi32EEEEEENS5_IJS18_SB_EEEEEEEvNS4_8identityENS4_13SM90_TMA_LOADES1C_vS1D_EENS_8epilogue10collective6detail29Sm90TmaWarpSpecializedAdapterINS1H_15DefaultEpilogueISJ_SK_SK_NS1G_6thread17LinearCombinationISJ_Li1EffLNS1L_9ScaleType4KindE0ELNS_15FloatRoundStyleE2ESJ_EENS1_15EpilogueDefaultEEEEEvvEEEEvNT_6ParamsE,"aw",@nobits
	.sectionflags	@""
	.align	16
	.zero		1024


//--------------------- .nv.shared.reserved.0     --------------------------
	.section	.nv.shared.reserved.0,"aw",@nobits
	.weak		__nv_reservedSMEM_offset_0_alias
	.size		__nv_reservedSMEM_offset_0_alias, 0, 0
	.other		__nv_reservedSMEM_offset_0_alias,@"STO_CUDA_RESERVED_SHARED STV_DEFAULT"
__nv_reservedSMEM_offset_0_alias:
	.zero		0


//--------------------- .nv.global                --------------------------
	.section	.nv.global,"aw",@nobits
.nv.global:
	.type		_ZN39_INTERNAL_8ebf3073_4_k_cu_cb8a1386_60114cute1_E,@object
	.size		_ZN39_INTERNAL_8ebf3073_4_k_cu_cb8a1386_60114cute1_E,(_ZN39_INTERNAL_8ebf3073_4_k_cu_cb8a1386_60114cuda3std3__45__cpo6cbeginE - _ZN39_INTERNAL_8ebf3073_4_k_cu_cb8a1386_60114cute1_E)
_ZN39_INTERNAL_8ebf3073_4_k_cu_cb8a1386_60114cute1_E:
	.zero		1
	.type		_ZN39_INTERNAL_8ebf3073_4_k_cu_cb8a1386_60114cuda3std3__45__cpo6cbeginE,@object
	.size		_ZN39_INTERNAL_8ebf3073_4_k_cu_cb8a1386_60114cuda3std3__45__cpo6cbeginE,(_ZN39_INTERNAL_8ebf3073_4_k_cu_cb8a1386_60114cuda3std3__48in_placeE - _ZN39_INTERNAL_8ebf3073_4_k_cu_cb8a1386_60114cuda3std3__45__cpo6cbeginE)
_ZN39_INTERNAL_8ebf3073_4_k_cu_cb8a1386_60114cuda3std3__45__cpo6cbeginE:
	.zero		1
	.type		_ZN39_INTERNAL_8ebf3073_4_k_cu_cb8a1386_60114cuda3std3__48in_placeE,@object
	.size		_ZN39_INTERNAL_8ebf3073_4_k_cu_cb8a1386_60114cuda3std3__48in_placeE,(_ZN39_INTERNAL_8ebf3073_4_k_cu_cb8a1386_60114cuda3std6ranges3__45__cpo9iter_moveE - _ZN39_INTERNAL_8ebf3073_4_k_cu_cb8a1386_60114cuda3std3__48in_placeE)
_ZN39_INTERNAL_8ebf3073_4_k_cu_cb8a1386_60114cuda3std3__48in_placeE:
	.zero		1
	.type		_ZN39_INTERNAL_8ebf3073_4_k_cu_cb8a1386_60114cuda3std6ranges3__45__cpo9iter_moveE,@object
	.size		_ZN39_INTERNAL_8ebf3073_4_k_cu_cb8a1386_60114cuda3std6ranges3__45__cpo9iter_moveE,(_ZN39_INTERNAL_8ebf3073_4_k_cu_cb8a1386_60114cuda3std3__45__cpo5beginE - _ZN39_INTERNAL_8ebf3073_4_k_cu_cb8a1386_60114cuda3std6ranges3__45__cpo9iter_moveE)
_ZN39_INTERNAL_8ebf3073_4_k_cu_cb8a1386_60114cuda3std6ranges3__45__cpo9iter_moveE:
	.zero		1
	.type		_ZN39_INTERNAL_8ebf3073_4_k_cu_cb8a1386_60114cuda3std3__45__cpo5beginE,@object
	.size		_ZN39_INTERNAL_8ebf3073_4_k_cu_cb8a1386_60114cuda3std3__45__cpo5beginE,(_ZN39_INTERNAL_8ebf3073_4_k_cu_cb8a1386_60114cuda3std3__441_GLOBAL__N__8ebf3073_4_k_cu_cb8a1386_60116ignoreE - _ZN39_INTERNAL_8ebf3073_4_k_cu_cb8a1386_60114cuda3std3__45__cpo5beginE)
_ZN39_INTERNAL_8ebf3073_4_k_cu_cb8a1386_60114cuda3std3__45__cpo5beginE:
	.zero		1
	.type		_ZN39_INTERNAL_8ebf3073_4_k_cu_cb8a1386_60114cuda3std3__441_GLOBAL__N__8ebf3073_4_k_cu_cb8a1386_60116ignoreE,@object
	.size		_ZN39_INTERNAL_8ebf3073_4_k_cu_cb8a1386_60114cuda3std3__441_GLOBAL__N__8ebf3073_4_k_cu_cb8a1386_60116ignoreE,(_ZN39_INTERNAL_8ebf3073_4_k_cu_cb8a1386_60114cute7productE - _ZN39_INTERNAL_8ebf3073_4_k_cu_cb8a1386_60114cuda3std3__441_GLOBAL__N__8ebf3073_4_k_cu_cb8a1386_60116ignoreE)
_ZN39_INTERNAL_8ebf3073_4_k_cu_cb8a1386_60114cuda3std3__441_GLOBAL__N__8ebf3073_4_k_cu_cb8a1386_60116ignoreE:
	.zero		1
	.type		_ZN39_INTERNAL_8ebf3073_4_k_cu_cb8a1386_60114cute7productE,@object
	.size		_ZN39_INTERNAL_8ebf3073_4_k_cu_cb8a1386_60114cute7productE,(_ZN39_INTERNAL_8ebf3073_4_k_cu_cb8a1386_60114cuda3std3__45__cpo3endE - _ZN39_INTERNAL_8ebf3073_4_k_cu_cb8a1386_60114cute7productE)
_ZN39_INTERNAL_8ebf3073_4_k_cu_cb8a1386_60114cute7productE:
	.zero		1
	.type		_ZN39_INTERNAL_8ebf3073_4_k_cu_cb8a1386_60114cuda3std3__45__cpo3endE,@object
	.size		_ZN39_INTERNAL_8ebf3073_4_k_cu_cb8a1386_60114cuda3std3__45__cpo3endE,(_ZN39_INTERNAL_8ebf3073_4_k_cu_cb8a1386_60114cuda3std3__419piecewise_constructE - _ZN39_INTERNAL_8ebf3073_4_k_cu_cb8a1386_60114cuda3std3__45__cpo3endE)
_ZN39_INTERNAL_8ebf3073_4_k_cu_cb8a1386_60114cuda3std3__45__cpo3endE:
	.zero		1
	.type		_ZN39_INTERNAL_8ebf3073_4_k_cu_cb8a1386_60114cuda3std3__419piecewise_constructE,@object
	.size		_ZN39_INTERNAL_8ebf3073_4_k_cu_cb8a1386_60114cuda3std3__419piecewise_constructE,(_ZN39_INTERNAL_8ebf3073_4_k_cu_cb8a1386_60114cuda3std3__45__cpo4cendE - _ZN39_INTERNAL_8ebf3073_4_k_cu_cb8a1386_60114cuda3std3__419piecewise_constructE)
_ZN39_INTERNAL_8ebf3073_4_k_cu_cb8a1386_60114cuda3std3__419piecewise_constructE:
	.zero		1
	.type		_ZN39_INTERNAL_8ebf3073_4_k_cu_cb8a1386_60114cuda3std3__45__cpo4cendE,@object
	.size		_ZN39_INTERNAL_8ebf3073_4_k_cu_cb8a1386_60114cuda3std3__45__cpo4cendE,(_ZN39_INTERNAL_8ebf3073_4_k_cu_cb8a1386_60114cuda3std6ranges3__45__cpo4swapE - _ZN39_INTERNAL_8ebf3073_4_k_cu_cb8a1386_60114cuda3std3__45__cpo4cendE)
_ZN39_INTERNAL_8ebf3073_4_k_cu_cb8a1386_60114cuda3std3__45__cpo4cendE:
	.zero		1
	.type		_ZN39_INTERNAL_8ebf3073_4_k_cu_cb8a1386_60114cuda3std6ranges3__45__cpo4swapE,@object
	.size		_ZN39_INTERNAL_8ebf3073_4_k_cu_cb8a1386_60114cuda3std6ranges3__45__cpo4swapE,(.L_8 - _ZN39_INTERNAL_8ebf3073_4_k_cu_cb8a1386_60114cuda3std6ranges3__45__cpo4swapE)
_ZN39_INTERNAL_8ebf3073_4_k_cu_cb8a1386_60114cuda3std6ranges3__45__cpo4swapE:
	.zero		1
.L_8:


//--------------------- .nv.constant0._ZN7cutlass13device_kernelINS_4gemm6kernel13GemmUniversalIN4cute5tupleIJiiiiEEENS1_10collective13CollectiveMmaINS1_34MainloopSm90TmaGmmaWarpSpecializedILi3ENS5_IJNS4_1CILi1EEENSA_ILi2EEESB_EEENS1_35KernelTmaWarpSpecializedCooperativeEEENS5_IJNSA_ILi256EEENSA_ILi128EEESH_EEENS_10tfloat32_tENS5_IJlSB_lEEESJ_SK_NS4_8TiledMMAINS4_8MMA_AtomIJNS4_4SM904GMMA30MMA_64x128x8_F32TF32TF32_SS_TNILNSO_7ScaleInE1ELSQ_1EEEEEENS4_6LayoutINS5_IJSC_SB_SB_EEENS5_IJSB_NSA_ILi0EEESV_EEEEENS5_IJNS4_10UnderscoreESY_SY_EEEEENS4_23SM90_TMA_LOAD_MULTICASTENS4_14ComposedLayoutINS4_7SwizzleILi3ELi4ELi3EEENS4_18smem_ptr_flag_bitsILi32EEENST_INS5_IJNSA_ILi8EEENSA_ILi32EEEEEENS5_IJS18_SB_EEEEEEEvNS4_8identityENS4_13SM90_TMA_LOADES1C_vS1D_EENS_8epilogue10collective6detail29Sm90TmaWarpSpecializedAdapterINS1H_15DefaultEpilogueISJ_SK_SK_NS1G_6thread17LinearCombinationISJ_Li1EffLNS1L_9ScaleType4KindE0ELNS_15FloatRoundStyleE2ESJ_EENS1_15EpilogueDefaultEEEEEvvEEEEvNT_6ParamsE --------------------------
	.section	.nv.constant0._ZN7cutlass13device_kernelINS_4gemm6kernel13GemmUniversalIN4cute5tupleIJiiiiEEENS1_10collective13CollectiveMmaINS1_34MainloopSm90TmaGmmaWarpSpecializedILi3ENS5_IJNS4_1CILi1EEENSA_ILi2EEESB_EEENS1_35KernelTmaWarpSpecializedCooperativeEEENS5_IJNSA_ILi256EEENSA_ILi128EEESH_EEENS_10tfloat32_tENS5_IJlSB_lEEESJ_SK_NS4_8TiledMMAINS4_8MMA_AtomIJNS4_4SM904GMMA30MMA_64x128x8_F32TF32TF32_SS_TNILNSO_7ScaleInE1ELSQ_1EEEEEENS4_6LayoutINS5_IJSC_SB_SB_EEENS5_IJSB_NSA_ILi0EEESV_EEEEENS5_IJNS4_10UnderscoreESY_SY_EEEEENS4_23SM90_TMA_LOAD_MULTICASTENS4_14ComposedLayoutINS4_7SwizzleILi3ELi4ELi3EEENS4_18smem_ptr_flag_bitsILi32EEENST_INS5_IJNSA_ILi8EEENSA_ILi32EEEEEENS5_IJS18_SB_EEEEEEEvNS4_8identityENS4_13SM90_TMA_LOADES1C_vS1D_EENS_8epilogue10collective6detail29Sm90TmaWarpSpecializedAdapterINS1H_15DefaultEpilogueISJ_SK_SK_NS1G_6thread17LinearCombinationISJ_Li1EffLNS1L_9ScaleType4KindE0ELNS_15FloatRoundStyleE2ESJ_EENS1_15EpilogueDefaultEEEEEvvEEEEvNT_6ParamsE,"a",@progbits
	.sectionflags	@""
	.align	4
.nv.constant0._ZN7cutlass13device_kernelINS_4gemm6kernel13GemmUniversalIN4cute5tupleIJiiiiEEENS1_10collective13CollectiveMmaINS1_34MainloopSm90TmaGmmaWarpSpecializedILi3ENS5_IJNS4_1CILi1EEENSA_ILi2EEESB_EEENS1_35KernelTmaWarpSpecializedCooperativeEEENS5_IJNSA_ILi256EEENSA_ILi128EEESH_EEENS_10tfloat32_tENS5_IJlSB_lEEESJ_SK_NS4_8TiledMMAINS4_8MMA_AtomIJNS4_4SM904GMMA30MMA_64x128x8_F32TF32TF32_SS_TNILNSO_7ScaleInE1ELSQ_1EEEEEENS4_6LayoutINS5_IJSC_SB_SB_EEENS5_IJSB_NSA_ILi0EEESV_EEEEENS5_IJNS4_10UnderscoreESY_SY_EEEEENS4_23SM90_TMA_LOAD_MULTICASTENS4_14ComposedLayoutINS4_7SwizzleILi3ELi4ELi3EEENS4_18smem_ptr_flag_bitsILi32EEENST_INS5_IJNSA_ILi8EEENSA_ILi32EEEEEENS5_IJS18_SB_EEEEEEEvNS4_8identityENS4_13SM90_TMA_LOADES1C_vS1D_EENS_8epilogue10collective6detail29Sm90TmaWarpSpecializedAdapterINS1H_15DefaultEpilogueISJ_SK_SK_NS1G_6thread17LinearCombinationISJ_Li1EffLNS1L_9ScaleType4KindE0ELNS_15FloatRoundStyleE2ESJ_EENS1_15EpilogueDefaultEEEEEvvEEEEvNT_6ParamsE:
	.zero		1664


//--------------------- SYMBOLS --------------------------

	.type		.nv.reservedSmem.offset0,@object
	.size		.nv.reservedSmem.offset0,0x4
	.type		__assertfail,@function
